//
// Generated by NVIDIA NVVM Compiler
//
// Compiler Build ID: CL-36424714
// Cuda compilation tools, release 13.0, V13.0.88
// Based on NVVM 20.0.0
//

.version 9.0
.target sm_100
.address_size 64

	// .globl	_ZN10Generators4cuda17ConvertFp16ToFp32EPK6__halfPfi

.visible .entry _ZN10Generators4cuda17ConvertFp16ToFp32EPK6__halfPfi(
	.param .u64 .ptr .align 1 _ZN10Generators4cuda17ConvertFp16ToFp32EPK6__halfPfi_param_0,
	.param .u64 .ptr .align 1 _ZN10Generators4cuda17ConvertFp16ToFp32EPK6__halfPfi_param_1,
	.param .u32 _ZN10Generators4cuda17ConvertFp16ToFp32EPK6__halfPfi_param_2
)
{
	.reg .pred 	%p<2>;
	.reg .b16 	%rs<2>;
	.reg .b32 	%r<6>;
	.reg .b32 	%f<2>;
	.reg .b64 	%rd<9>;

	ld.param.u64 	%rd1, [_ZN10Generators4cuda17ConvertFp16ToFp32EPK6__halfPfi_param_0];
	ld.param.u64 	%rd2, [_ZN10Generators4cuda17ConvertFp16ToFp32EPK6__halfPfi_param_1];
	ld.param.u32 	%r2, [_ZN10Generators4cuda17ConvertFp16ToFp32EPK6__halfPfi_param_2];
	mov.u32 	%r3, %tid.x;
	mov.u32 	%r4, %ctaid.x;
	mov.u32 	%r5, %ntid.x;
	mad.lo.s32 	%r1, %r4, %r5, %r3;
	setp.ge.s32 	%p1, %r1, %r2;
	@%p1 bra 	$L__BB0_2;
	cvta.to.global.u64 	%rd3, %rd1;
	cvta.to.global.u64 	%rd4, %rd2;
	mul.wide.s32 	%rd5, %r1, 2;
	add.s64 	%rd6, %rd3, %rd5;
	ld.global.u16 	%rs1, [%rd6];
	// begin inline asm
	{  cvt.f32.f16 %f1, %rs1;}

	// end inline asm
	mul.wide.s32 	%rd7, %r1, 4;
	add.s64 	%rd8, %rd4, %rd7;
	st.global.f32 	[%rd8], %f1;
$L__BB0_2:
	ret;

}
	// .globl	_ZN10Generators4cuda19ConvertInt32ToInt64EPKiPli
.visible .entry _ZN10Generators4cuda19ConvertInt32ToInt64EPKiPli(
	.param .u64 .ptr .align 1 _ZN10Generators4cuda19ConvertInt32ToInt64EPKiPli_param_0,
	.param .u64 .ptr .align 1 _ZN10Generators4cuda19ConvertInt32ToInt64EPKiPli_param_1,
	.param .u32 _ZN10Generators4cuda19ConvertInt32ToInt64EPKiPli_param_2
)
{
	.reg .pred 	%p<2>;
	.reg .b32 	%r<6>;
	.reg .b64 	%rd<10>;

	ld.param.u64 	%rd1, [_ZN10Generators4cuda19ConvertInt32ToInt64EPKiPli_param_0];
	ld.param.u64 	%rd2, [_ZN10Generators4cuda19ConvertInt32ToInt64EPKiPli_param_1];
	ld.param.u32 	%r2, [_ZN10Generators4cuda19ConvertInt32ToInt64EPKiPli_param_2];
	mov.u32 	%r3, %tid.x;
	mov.u32 	%r4, %ctaid.x;
	mov.u32 	%r5, %ntid.x;
	mad.lo.s32 	%r1, %r4, %r5, %r3;
	setp.ge.s32 	%p1, %r1, %r2;
	@%p1 bra 	$L__BB1_2;
	cvta.to.global.u64 	%rd3, %rd1;
	cvta.to.global.u64 	%rd4, %rd2;
	mul.wide.s32 	%rd5, %r1, 4;
	add.s64 	%rd6, %rd3, %rd5;
	ld.global.s32 	%rd7, [%rd6];
	mul.wide.s32 	%rd8, %r1, 8;
	add.s64 	%rd9, %rd4, %rd8;
	st.global.u64 	[%rd9], %rd7;
$L__BB1_2:
	ret;

}
	// .globl	_ZN10Generators4cuda17UpdatePositionIdsIiEEvPT_i
.visible .entry _ZN10Generators4cuda17UpdatePositionIdsIiEEvPT_i(
	.param .u64 .ptr .align 1 _ZN10Generators4cuda17UpdatePositionIdsIiEEvPT_i_param_0,
	.param .u32 _ZN10Generators4cuda17UpdatePositionIdsIiEEvPT_i_param_1
)
{
	.reg .pred 	%p<2>;
	.reg .b32 	%r<8>;
	.reg .b64 	%rd<5>;

	ld.param.u64 	%rd1, [_ZN10Generators4cuda17UpdatePositionIdsIiEEvPT_i_param_0];
	ld.param.u32 	%r2, [_ZN10Generators4cuda17UpdatePositionIdsIiEEvPT_i_param_1];
	mov.u32 	%r3, %ctaid.x;
	mov.u32 	%r4, %ntid.x;
	mov.u32 	%r5, %tid.x;
	mad.lo.s32 	%r1, %r3, %r4, %r5;
	setp.ge.s32 	%p1, %r1, %r2;
	@%p1 bra 	$L__BB2_2;
	cvta.to.global.u64 	%rd2, %rd1;
	mul.wide.s32 	%rd3, %r1, 4;
	add.s64 	%rd4, %rd2, %rd3;
	ld.global.u32 	%r6, [%rd4];
	add.s32 	%r7, %r6, 1;
	st.global.u32 	[%rd4], %r7;
$L__BB2_2:
	ret;

}
	// .globl	_ZN10Generators4cuda17UpdatePositionIdsIlEEvPT_i
.visible .entry _ZN10Generators4cuda17UpdatePositionIdsIlEEvPT_i(
	.param .u64 .ptr .align 1 _ZN10Generators4cuda17UpdatePositionIdsIlEEvPT_i_param_0,
	.param .u32 _ZN10Generators4cuda17UpdatePositionIdsIlEEvPT_i_param_1
)
{
	.reg .pred 	%p<2>;
	.reg .b32 	%r<6>;
	.reg .b64 	%rd<7>;

	ld.param.u64 	%rd1, [_ZN10Generators4cuda17UpdatePositionIdsIlEEvPT_i_param_0];
	ld.param.u32 	%r2, [_ZN10Generators4cuda17UpdatePositionIdsIlEEvPT_i_param_1];
	mov.u32 	%r3, %ctaid.x;
	mov.u32 	%r4, %ntid.x;
	mov.u32 	%r5, %tid.x;
	mad.lo.s32 	%r1, %r3, %r4, %r5;
	setp.ge.s32 	%p1, %r1, %r2;
	@%p1 bra 	$L__BB3_2;
	cvta.to.global.u64 	%rd2, %rd1;
	mul.wide.s32 	%rd3, %r1, 8;
	add.s64 	%rd4, %rd2, %rd3;
	ld.global.u64 	%rd5, [%rd4];
	add.s64 	%rd6, %rd5, 1;
	st.global.u64 	[%rd4], %rd6;
$L__BB3_2:
	ret;

}
	// .globl	_ZN10Generators4cuda19UpdateAttentionMaskIiEEvPT_iii
.visible .entry _ZN10Generators4cuda19UpdateAttentionMaskIiEEvPT_iii(
	.param .u64 .ptr .align 1 _ZN10Generators4cuda19UpdateAttentionMaskIiEEvPT_iii_param_0,
	.param .u32 _ZN10Generators4cuda19UpdateAttentionMaskIiEEvPT_iii_param_1,
	.param .u32 _ZN10Generators4cuda19UpdateAttentionMaskIiEEvPT_iii_param_2,
	.param .u32 _ZN10Generators4cuda19UpdateAttentionMaskIiEEvPT_iii_param_3
)
{
	.reg .pred 	%p<2>;
	.reg .b32 	%r<7>;
	.reg .b64 	%rd<5>;

	ld.param.u64 	%rd1, [_ZN10Generators4cuda19UpdateAttentionMaskIiEEvPT_iii_param_0];
	ld.param.u32 	%r4, [_ZN10Generators4cuda19UpdateAttentionMaskIiEEvPT_iii_param_1];
	ld.param.u32 	%r2, [_ZN10Generators4cuda19UpdateAttentionMaskIiEEvPT_iii_param_2];
	ld.param.u32 	%r3, [_ZN10Generators4cuda19UpdateAttentionMaskIiEEvPT_iii_param_3];
	mov.u32 	%r1, %ctaid.x;
	setp.ge.s32 	%p1, %r1, %r4;
	@%p1 bra 	$L__BB4_2;
	cvta.to.global.u64 	%rd2, %rd1;
	mad.lo.s32 	%r5, %r3, %r1, %r2;
	mul.wide.s32 	%rd3, %r5, 4;
	add.s64 	%rd4, %rd2, %rd3;
	mov.b32 	%r6, 1;
	st.global.u32 	[%rd4], %r6;
$L__BB4_2:
	ret;

}
	// .globl	_ZN10Generators4cuda26CopyAndUpdateAttentionMaskIiEEvPT_PKS2_iii
.visible .entry _ZN10Generators4cuda26CopyAndUpdateAttentionMaskIiEEvPT_PKS2_iii(
	.param .u64 .ptr .align 1 _ZN10Generators4cuda26CopyAndUpdateAttentionMaskIiEEvPT_PKS2_iii_param_0,
	.param .u64 .ptr .align 1 _ZN10Generators4cuda26CopyAndUpdateAttentionMaskIiEEvPT_PKS2_iii_param_1,
	.param .u32 _ZN10Generators4cuda26CopyAndUpdateAttentionMaskIiEEvPT_PKS2_iii_param_2,
	.param .u32 _ZN10Generators4cuda26CopyAndUpdateAttentionMaskIiEEvPT_PKS2_iii_param_3,
	.param .u32 _ZN10Generators4cuda26CopyAndUpdateAttentionMaskIiEEvPT_PKS2_iii_param_4
)
{
	.reg .pred 	%p<3>;
	.reg .b32 	%r<17>;
	.reg .b64 	%rd<11>;

	ld.param.u64 	%rd3, [_ZN10Generators4cuda26CopyAndUpdateAttentionMaskIiEEvPT_PKS2_iii_param_0];
	ld.param.u64 	%rd2, [_ZN10Generators4cuda26CopyAndUpdateAttentionMaskIiEEvPT_PKS2_iii_param_1];
	ld.param.u32 	%r6, [_ZN10Generators4cuda26CopyAndUpdateAttentionMaskIiEEvPT_PKS2_iii_param_2];
	ld.param.u32 	%r4, [_ZN10Generators4cuda26CopyAndUpdateAttentionMaskIiEEvPT_PKS2_iii_param_3];
	ld.param.u32 	%r5, [_ZN10Generators4cuda26CopyAndUpdateAttentionMaskIiEEvPT_PKS2_iii_param_4];
	cvta.to.global.u64 	%rd1, %rd3;
	mov.u32 	%r7, %ctaid.x;
	mov.u32 	%r8, %ntid.x;
	mov.u32 	%r9, %tid.x;
	mad.lo.s32 	%r10, %r7, %r8, %r9;
	div.s32 	%r1, %r10, %r4;
	mul.lo.s32 	%r11, %r1, %r4;
	sub.s32 	%r2, %r10, %r11;
	setp.ge.s32 	%p1, %r1, %r6;
	@%p1 bra 	$L__BB5_4;
	add.s32 	%r3, %r4, -1;
	setp.ge.s32 	%p2, %r2, %r3;
	@%p2 bra 	$L__BB5_3;
	mad.lo.s32 	%r14, %r1, %r3, %r2;
	cvta.to.global.u64 	%rd6, %rd2;
	mul.wide.s32 	%rd7, %r14, 4;
	add.s64 	%rd8, %rd6, %rd7;
	ld.global.u32 	%r15, [%rd8];
	mad.lo.s32 	%r16, %r1, %r5, %r2;
	mul.wide.s32 	%rd9, %r16, 4;
	add.s64 	%rd10, %rd1, %rd9;
	st.global.u32 	[%rd10], %r15;
	bra.uni 	$L__BB5_4;
$L__BB5_3:
	mad.lo.s32 	%r12, %r1, %r5, %r2;
	mul.wide.s32 	%rd4, %r12, 4;
	add.s64 	%rd5, %rd1, %rd4;
	mov.b32 	%r13, 1;
	st.global.u32 	[%rd5], %r13;
$L__BB5_4:
	ret;

}
	// .globl	_ZN10Generators4cuda19UpdateAttentionMaskIlEEvPT_iii
.visible .entry _ZN10Generators4cuda19UpdateAttentionMaskIlEEvPT_iii(
	.param .u64 .ptr .align 1 _ZN10Generators4cuda19UpdateAttentionMaskIlEEvPT_iii_param_0,
	.param .u32 _ZN10Generators4cuda19UpdateAttentionMaskIlEEvPT_iii_param_1,
	.param .u32 _ZN10Generators4cuda19UpdateAttentionMaskIlEEvPT_iii_param_2,
	.param .u32 _ZN10Generators4cuda19UpdateAttentionMaskIlEEvPT_iii_param_3
)
{
	.reg .pred 	%p<2>;
	.reg .b32 	%r<6>;
	.reg .b64 	%rd<6>;

	ld.param.u64 	%rd1, [_ZN10Generators4cuda19UpdateAttentionMaskIlEEvPT_iii_param_0];
	ld.param.u32 	%r4, [_ZN10Generators4cuda19UpdateAttentionMaskIlEEvPT_iii_param_1];
	ld.param.u32 	%r2, [_ZN10Generators4cuda19UpdateAttentionMaskIlEEvPT_iii_param_2];
	ld.param.u32 	%r3, [_ZN10Generators4cuda19UpdateAttentionMaskIlEEvPT_iii_param_3];
	mov.u32 	%r1, %ctaid.x;
	setp.ge.s32 	%p1, %r1, %r4;
	@%p1 bra 	$L__BB6_2;
	cvta.to.global.u64 	%rd2, %rd1;
	mad.lo.s32 	%r5, %r3, %r1, %r2;
	mul.wide.s32 	%rd3, %r5, 8;
	add.s64 	%rd4, %rd2, %rd3;
	mov.b64 	%rd5, 1;
	st.global.u64 	[%rd4], %rd5;
$L__BB6_2:
	ret;

}
	// .globl	_ZN10Generators4cuda26CopyAndUpdateAttentionMaskIlEEvPT_PKS2_iii
.visible .entry _ZN10Generators4cuda26CopyAndUpdateAttentionMaskIlEEvPT_PKS2_iii(
	.param .u64 .ptr .align 1 _ZN10Generators4cuda26CopyAndUpdateAttentionMaskIlEEvPT_PKS2_iii_param_0,
	.param .u64 .ptr .align 1 _ZN10Generators4cuda26CopyAndUpdateAttentionMaskIlEEvPT_PKS2_iii_param_1,
	.param .u32 _ZN10Generators4cuda26CopyAndUpdateAttentionMaskIlEEvPT_PKS2_iii_param_2,
	.param .u32 _ZN10Generators4cuda26CopyAndUpdateAttentionMaskIlEEvPT_PKS2_iii_param_3,
	.param .u32 _ZN10Generators4cuda26CopyAndUpdateAttentionMaskIlEEvPT_PKS2_iii_param_4
)
{
	.reg .pred 	%p<3>;
	.reg .b32 	%r<15>;
	.reg .b64 	%rd<13>;

	ld.param.u64 	%rd3, [_ZN10Generators4cuda26CopyAndUpdateAttentionMaskIlEEvPT_PKS2_iii_param_0];
	ld.param.u64 	%rd2, [_ZN10Generators4cuda26CopyAndUpdateAttentionMaskIlEEvPT_PKS2_iii_param_1];
	ld.param.u32 	%r6, [_ZN10Generators4cuda26CopyAndUpdateAttentionMaskIlEEvPT_PKS2_iii_param_2];
	ld.param.u32 	%r4, [_ZN10Generators4cuda26CopyAndUpdateAttentionMaskIlEEvPT_PKS2_iii_param_3];
	ld.param.u32 	%r5, [_ZN10Generators4cuda26CopyAndUpdateAttentionMaskIlEEvPT_PKS2_iii_param_4];
	cvta.to.global.u64 	%rd1, %rd3;
	mov.u32 	%r7, %ctaid.x;
	mov.u32 	%r8, %ntid.x;
	mov.u32 	%r9, %tid.x;
	mad.lo.s32 	%r10, %r7, %r8, %r9;
	div.s32 	%r1, %r10, %r4;
	mul.lo.s32 	%r11, %r1, %r4;
	sub.s32 	%r2, %r10, %r11;
	setp.ge.s32 	%p1, %r1, %r6;
	@%p1 bra 	$L__BB7_4;
	add.s32 	%r3, %r4, -1;
	setp.ge.s32 	%p2, %r2, %r3;
	@%p2 bra 	$L__BB7_3;
	mad.lo.s32 	%r13, %r1, %r3, %r2;
	cvta.to.global.u64 	%rd7, %rd2;
	mul.wide.s32 	%rd8, %r13, 8;
	add.s64 	%rd9, %rd7, %rd8;
	ld.global.u64 	%rd10, [%rd9];
	mad.lo.s32 	%r14, %r1, %r5, %r2;
	mul.wide.s32 	%rd11, %r14, 8;
	add.s64 	%rd12, %rd1, %rd11;
	st.global.u64 	[%rd12], %rd10;
	bra.uni 	$L__BB7_4;
$L__BB7_3:
	mad.lo.s32 	%r12, %r1, %r5, %r2;
	mul.wide.s32 	%rd4, %r12, 8;
	add.s64 	%rd5, %rd1, %rd4;
	mov.b64 	%rd6, 1;
	st.global.u64 	[%rd5], %rd6;
$L__BB7_4:
	ret;

}


// ===== COMPILED SASS (sm_100) =====

	.target	sm_100

	.elftype	@"ET_EXEC"


//--------------------- .note.nv.tkinfo           --------------------------
	.section	.note.nv.tkinfo,"",@"SHT_NOTE"
	.sectionflags	@"SHF_NOTE_NV_TKINFO"
	.tkinfo
        /*0018*/ 	.word	0x00000002
        /*0030*/ 	.string	""
        /*0030*/ 	.string	"ptxas"
        /*0030*/ 	.string	"Cuda compilation tools, release 13.0, V13.0.88"
        /*0030*/ 	.string	"Build cuda_13.0.r13.0/compiler.36424714_0"
        /*0030*/ 	.string	"-arch sm_100 -m 64 "



//--------------------- .note.nv.cuinfo           --------------------------
	.section	.note.nv.cuinfo,"",@"SHT_NOTE"
	.sectionflags	@"SHF_NOTE_NV_CUINFO"
        /*0018*/ 	.short	0x0002
        /*001a*/ 	.short	0x0064
        /*001c*/ 	.short	0x0082
	.zero		2


//--------------------- .nv.info                  --------------------------
	.section	.nv.info,"",@"SHT_CUDA_INFO"
	.align	4


	//----- nvinfo : EIATTR_REGCOUNT
	.align		4
        /*0000*/ 	.byte	0x04, 0x2f
        /*0002*/ 	.short	(.L_1 - .L_0)
	.align		4
.L_0:
        /*0004*/ 	.word	index@(_ZN10Generators4cuda17ConvertFp16ToFp32EPK6__halfPfi)
        /*0008*/ 	.word	0x0000000a


	//----- nvinfo : EIATTR_FRAME_SIZE
	.align		4
.L_1:
        /*000c*/ 	.byte	0x04, 0x11
        /*000e*/ 	.short	(.L_3 - .L_2)
	.align		4
.L_2:
        /*0010*/ 	.word	index@(_ZN10Generators4cuda17ConvertFp16ToFp32EPK6__halfPfi)
        /*0014*/ 	.word	0x00000000


	//----- nvinfo : EIATTR_REGCOUNT
	.align		4
.L_3:
        /*0018*/ 	.byte	0x04, 0x2f
        /*001a*/ 	.short	(.L_5 - .L_4)
	.align		4
.L_4:
        /*001c*/ 	.word	index@(_ZN10Generators4cuda19ConvertInt32ToInt64EPKiPli)
        /*0020*/ 	.word	0x0000000c


	//----- nvinfo : EIATTR_FRAME_SIZE
	.align		4
.L_5:
        /*0024*/ 	.byte	0x04, 0x11
        /*0026*/ 	.short	(.L_7 - .L_6)
	.align		4
.L_6:
        /*0028*/ 	.word	index@(_ZN10Generators4cuda19ConvertInt32ToInt64EPKiPli)
        /*002c*/ 	.word	0x00000000


	//----- nvinfo : EIATTR_REGCOUNT
	.align		4
.L_7:
        /*0030*/ 	.byte	0x04, 0x2f
        /*0032*/ 	.short	(.L_9 - .L_8)
	.align		4
.L_8:
        /*0034*/ 	.word	index@(_ZN10Generators4cuda17UpdatePositionIdsIiEEvPT_i)
        /*0038*/ 	.word	0x00000008


	//----- nvinfo : EIATTR_FRAME_SIZE
	.align		4
.L_9:
        /*003c*/ 	.byte	0x04, 0x11
        /*003e*/ 	.short	(.L_11 - .L_10)
	.align		4
.L_10:
        /*0040*/ 	.word	index@(_ZN10Generators4cuda17UpdatePositionIdsIiEEvPT_i)
        /*0044*/ 	.word	0x00000000


	//----- nvinfo : EIATTR_REGCOUNT
	.align		4
.L_11:
        /*0048*/ 	.byte	0x04, 0x2f
        /*004a*/ 	.short	(.L_13 - .L_12)
	.align		4
.L_12:
        /*004c*/ 	.word	index@(_ZN10Generators4cuda17UpdatePositionIdsIlEEvPT_i)
        /*0050*/ 	.word	0x00000008


	//----- nvinfo : EIATTR_FRAME_SIZE
	.align		4
.L_13:
        /*0054*/ 	.byte	0x04, 0x11
        /*0056*/ 	.short	(.L_15 - .L_14)
	.align		4
.L_14:
        /*0058*/ 	.word	index@(_ZN10Generators4cuda17UpdatePositionIdsIlEEvPT_i)
        /*005c*/ 	.word	0x00000000


	//----- nvinfo : EIATTR_REGCOUNT
	.align		4
.L_15:
        /*0060*/ 	.byte	0x04, 0x2f
        /*0062*/ 	.short	(.L_17 - .L_16)
	.align		4
.L_16:
        /*0064*/ 	.word	index@(_ZN10Generators4cuda19UpdateAttentionMaskIiEEvPT_iii)
        /*0068*/ 	.word	0x0000000a


	//----- nvinfo : EIATTR_FRAME_SIZE
	.align		4
.L_17:
        /*006c*/ 	.byte	0x04, 0x11
        /*006e*/ 	.short	(.L_19 - .L_18)
	.align		4
.L_18:
        /*0070*/ 	.word	index@(_ZN10Generators4cuda19UpdateAttentionMaskIiEEvPT_iii)
        /*0074*/ 	.word	0x00000000


	//----- nvinfo : EIATTR_REGCOUNT
	.align		4
.L_19:
        /*0078*/ 	.byte	0x04, 0x2f
        /*007a*/ 	.short	(.L_21 - .L_20)
	.align		4
.L_20:
        /*007c*/ 	.word	index@(_ZN10Generators4cuda26CopyAndUpdateAttentionMaskIiEEvPT_PKS2_iii)
        /*0080*/ 	.word	0x0000000c


	//----- nvinfo : EIATTR_FRAME_SIZE
	.align		4
.L_21:
        /*0084*/ 	.byte	0x04, 0x11
        /*0086*/ 	.short	(.L_23 - .L_22)
	.align		4
.L_22:
        /*0088*/ 	.word	index@(_ZN10Generators4cuda26CopyAndUpdateAttentionMaskIiEEvPT_PKS2_iii)
        /*008c*/ 	.word	0x00000000


	//----- nvinfo : EIATTR_REGCOUNT
	.align		4
.L_23:
        /*0090*/ 	.byte	0x04, 0x2f
        /*0092*/ 	.short	(.L_25 - .L_24)
	.align		4
.L_24:
        /*0094*/ 	.word	index@(_ZN10Generators4cuda19UpdateAttentionMaskIlEEvPT_iii)
        /*0098*/ 	.word	0x0000000a


	//----- nvinfo : EIATTR_FRAME_SIZE
	.align		4
.L_25:
        /*009c*/ 	.byte	0x04, 0x11
        /*009e*/ 	.short	(.L_27 - .L_26)
	.align		4
.L_26:
        /*00a0*/ 	.word	index@(_ZN10Generators4cuda19UpdateAttentionMaskIlEEvPT_iii)
        /*00a4*/ 	.word	0x00000000


	//----- nvinfo : EIATTR_REGCOUNT
	.align		4
.L_27:
        /*00a8*/ 	.byte	0x04, 0x2f
        /*00aa*/ 	.short	(.L_29 - .L_28)
	.align		4
.L_28:
        /*00ac*/ 	.word	index@(_ZN10Generators4cuda26CopyAndUpdateAttentionMaskIlEEvPT_PKS2_iii)
        /*00b0*/ 	.word	0x0000000c


	//----- nvinfo : EIATTR_FRAME_SIZE
	.align		4
.L_29:
        /*00b4*/ 	.byte	0x04, 0x11
        /*00b6*/ 	.short	(.L_31 - .L_30)
	.align		4
.L_30:
        /*00b8*/ 	.word	index@(_ZN10Generators4cuda26CopyAndUpdateAttentionMaskIlEEvPT_PKS2_iii)
        /*00bc*/ 	.word	0x00000000


	//----- nvinfo : EIATTR_MIN_STACK_SIZE
	.align		4
.L_31:
        /*00c0*/ 	.byte	0x04, 0x12
        /*00c2*/ 	.short	(.L_33 - .L_32)
	.align		4
.L_32:
        /*00c4*/ 	.word	index@(_ZN10Generators4cuda26CopyAndUpdateAttentionMaskIlEEvPT_PKS2_iii)
        /*00c8*/ 	.word	0x00000000


	//----- nvinfo : EIATTR_MIN_STACK_SIZE
	.align		4
.L_33:
        /*00cc*/ 	.byte	0x04, 0x12
        /*00ce*/ 	.short	(.L_35 - .L_34)
	.align		4
.L_34:
        /*00d0*/ 	.word	index@(_ZN10Generators4cuda19UpdateAttentionMaskIlEEvPT_iii)
        /*00d4*/ 	.word	0x00000000


	//----- nvinfo : EIATTR_MIN_STACK_SIZE
	.align		4
.L_35:
        /*00d8*/ 	.byte	0x04, 0x12
        /*00da*/ 	.short	(.L_37 - .L_36)
	.align		4
.L_36:
        /*00dc*/ 	.word	index@(_ZN10Generators4cuda26CopyAndUpdateAttentionMaskIiEEvPT_PKS2_iii)
        /*00e0*/ 	.word	0x00000000


	//----- nvinfo : EIATTR_MIN_STACK_SIZE
	.align		4
.L_37:
        /*00e4*/ 	.byte	0x04, 0x12
        /*00e6*/ 	.short	(.L_39 - .L_38)
	.align		4
.L_38:
        /*00e8*/ 	.word	index@(_ZN10Generators4cuda19UpdateAttentionMaskIiEEvPT_iii)
        /*00ec*/ 	.word	0x00000000


	//----- nvinfo : EIATTR_MIN_STACK_SIZE
	.align		4
.L_39:
        /*00f0*/ 	.byte	0x04, 0x12
        /*00f2*/ 	.short	(.L_41 - .L_40)
	.align		4
.L_40:
        /*00f4*/ 	.word	index@(_ZN10Generators4cuda17UpdatePositionIdsIlEEvPT_i)
        /*00f8*/ 	.word	0x00000000


	//----- nvinfo : EIATTR_MIN_STACK_SIZE
	.align		4
.L_41:
        /*00fc*/ 	.byte	0x04, 0x12
        /*00fe*/ 	.short	(.L_43 - .L_42)
	.align		4
.L_42:
        /*0100*/ 	.word	index@(_ZN10Generators4cuda17UpdatePositionIdsIiEEvPT_i)
        /*0104*/ 	.word	0x00000000


	//----- nvinfo : EIATTR_MIN_STACK_SIZE
	.align		4
.L_43:
        /*0108*/ 	.byte	0x04, 0x12
        /*010a*/ 	.short	(.L_45 - .L_44)
	.align		4
.L_44:
        /*010c*/ 	.word	index@(_ZN10Generators4cuda19ConvertInt32ToInt64EPKiPli)
        /*0110*/ 	.word	0x00000000


	//----- nvinfo : EIATTR_MIN_STACK_SIZE
	.align		4
.L_45:
        /*0114*/ 	.byte	0x04, 0x12
        /*0116*/ 	.short	(.L_47 - .L_46)
	.align		4
.L_46:
        /*0118*/ 	.word	index@(_ZN10Generators4cuda17ConvertFp16ToFp32EPK6__halfPfi)
        /*011c*/ 	.word	0x00000000
.L_47:


//--------------------- .nv.compat                --------------------------
	.section	.nv.compat,"",@"SHT_CUDA_COMPAT_INFO"
	.align	4
        /*0000*/ 	.byte	0x02, 0x09, 0x00, 0x00, 0x02, 0x02, 0x01, 0x00, 0x02, 0x05, 0x05, 0x00, 0x03, 0x07, 0x01, 0x01
        /*0010*/ 	.byte	0x02, 0x03, 0x00, 0x00, 0x02, 0x06, 0x01, 0x00, 0x04, 0x0b, 0x08, 0x00, 0x09, 0x00, 0x00, 0x00
        /*0020*/ 	.byte	0x00, 0x00, 0x00, 0x00


//--------------------- .nv.info._ZN10Generators4cuda26CopyAndUpdateAttentionMaskIlEEvPT_PKS2_iii --------------------------
	.section	.nv.info._ZN10Generators4cuda26CopyAndUpdateAttentionMaskIlEEvPT_PKS2_iii,"",@"SHT_CUDA_INFO"
	.sectionflags	@""
	.align	4


	//----- nvinfo : EIATTR_CUDA_API_VERSION
	.align		4
        /*0000*/ 	.byte	0x04, 0x37
        /*0002*/ 	.short	(.L_49 - .L_48)
.L_48:
        /*0004*/ 	.word	0x00000082


	//----- nvinfo : EIATTR_KPARAM_INFO
	.align		4
.L_49:
        /*0008*/ 	.byte	0x04, 0x17
        /*000a*/ 	.short	(.L_51 - .L_50)
.L_50:
        /*000c*/ 	.word	0x00000000
        /*0010*/ 	.short	0x0004
        /*0012*/ 	.short	0x0018
        /*0014*/ 	.byte	0x00, 0xf0, 0x11, 0x00


	//----- nvinfo : EIATTR_KPARAM_INFO
	.align		4
.L_51:
        /*0018*/ 	.byte	0x04, 0x17
        /*001a*/ 	.short	(.L_53 - .L_52)
.L_52:
        /*001c*/ 	.word	0x00000000
        /*0020*/ 	.short	0x0003
        /*0022*/ 	.short	0x0014
        /*0024*/ 	.byte	0x00, 0xf0, 0x11, 0x00


	//----- nvinfo : EIATTR_KPARAM_INFO
	.align		4
.L_53:
        /*0028*/ 	.byte	0x04, 0x17
        /*002a*/ 	.short	(.L_55 - .L_54)
.L_54:
        /*002c*/ 	.word	0x00000000
        /*0030*/ 	.short	0x0002
        /*0032*/ 	.short	0x0010
        /*0034*/ 	.byte	0x00, 0xf0, 0x11, 0x00


	//----- nvinfo : EIATTR_KPARAM_INFO
	.align		4
.L_55:
        /*0038*/ 	.byte	0x04, 0x17
        /*003a*/ 	.short	(.L_57 - .L_56)
.L_56:
        /*003c*/ 	.word	0x00000000
        /*0040*/ 	.short	0x0001
        /*0042*/ 	.short	0x0008
        /*0044*/ 	.byte	0x00, 0xf5, 0x21, 0x00


	//----- nvinfo : EIATTR_KPARAM_INFO
	.align		4
.L_57:
        /*0048*/ 	.byte	0x04, 0x17
        /*004a*/ 	.short	(.L_59 - .L_58)
.L_58:
        /*004c*/ 	.word	0x00000000
        /*0050*/ 	.short	0x0000
        /*0052*/ 	.short	0x0000
        /*0054*/ 	.byte	0x00, 0xf5, 0x21, 0x00


	//----- nvinfo : EIATTR_SPARSE_MMA_MASK
	.align		4
.L_59:
        /*0058*/ 	.byte	0x03, 0x50
        /*005a*/ 	.short	0x0000


	//----- nvinfo : EIATTR_MAXREG_COUNT
	.align		4
        /*005c*/ 	.byte	0x03, 0x1b
        /*005e*/ 	.short	0x00ff


	//----- nvinfo : EIATTR_MERCURY_ISA_VERSION
	.align		4
        /*0060*/ 	.byte	0x03, 0x5f
        /*0062*/ 	.short	0x0101


	//----- nvinfo : EIATTR_VRC_CTA_INIT_COUNT
	.align		4
        /*0064*/ 	.byte	0x02, 0x4a
	.zero		1
	.zero		1


	//----- nvinfo : EIATTR_EXIT_INSTR_OFFSETS
	.align		4
        /*0068*/ 	.byte	0x04, 0x1c
        /*006a*/ 	.short	(.L_61 - .L_60)


	//   ....[0]....
.L_60:
        /*006c*/ 	.word	0x00000220


	//   ....[1]....
        /*0070*/ 	.word	0x00000300


	//   ....[2]....
        /*0074*/ 	.word	0x00000380


	//----- nvinfo : EIATTR_CRS_STACK_SIZE
	.align		4
.L_61:
        /*0078*/ 	.byte	0x04, 0x1e
        /*007a*/ 	.short	(.L_63 - .L_62)
.L_62:
        /*007c*/ 	.word	0x00000000


	//----- nvinfo : EIATTR_CBANK_PARAM_SIZE
	.align		4
.L_63:
        /*0080*/ 	.byte	0x03, 0x19
        /*0082*/ 	.short	0x001c


	//----- nvinfo : EIATTR_PARAM_CBANK
	.align		4
        /*0084*/ 	.byte	0x04, 0x0a
        /*0086*/ 	.short	(.L_65 - .L_64)
	.align		4
.L_64:
        /*0088*/ 	.word	index@(.nv.constant0._ZN10Generators4cuda26CopyAndUpdateAttentionMaskIlEEvPT_PKS2_iii)
        /*008c*/ 	.short	0x0380
        /*008e*/ 	.short	0x001c


	//----- nvinfo : EIATTR_SW_WAR
	.align		4
.L_65:
        /*0090*/ 	.byte	0x04, 0x36
        /*0092*/ 	.short	(.L_67 - .L_66)
.L_66:
        /*0094*/ 	.word	0x00000008
.L_67:


//--------------------- .nv.info._ZN10Generators4cuda19UpdateAttentionMaskIlEEvPT_iii --------------------------
	.section	.nv.info._ZN10Generators4cuda19UpdateAttentionMaskIlEEvPT_iii,"",@"SHT_CUDA_INFO"
	.sectionflags	@""
	.align	4


	//----- nvinfo : EIATTR_CUDA_API_VERSION
	.align		4
        /*0000*/ 	.byte	0x04, 0x37
        /*0002*/ 	.short	(.L_69 - .L_68)
.L_68:
        /*0004*/ 	.word	0x00000082


	//----- nvinfo : EIATTR_KPARAM_INFO
	.align		4
.L_69:
        /*0008*/ 	.byte	0x04, 0x17
        /*000a*/ 	.short	(.L_71 - .L_70)
.L_70:
        /*000c*/ 	.word	0x00000000
        /*0010*/ 	.short	0x0003
        /*0012*/ 	.short	0x0010
        /*0014*/ 	.byte	0x00, 0xf0, 0x11, 0x00


	//----- nvinfo : EIATTR_KPARAM_INFO
	.align		4
.L_71:
        /*0018*/ 	.byte	0x04, 0x17
        /*001a*/ 	.short	(.L_73 - .L_72)
.L_72:
        /*001c*/ 	.word	0x00000000
        /*0020*/ 	.short	0x0002
        /*0022*/ 	.short	0x000c
        /*0024*/ 	.byte	0x00, 0xf0, 0x11, 0x00


	//----- nvinfo : EIATTR_KPARAM_INFO
	.align		4
.L_73:
        /*0028*/ 	.byte	0x04, 0x17
        /*002a*/ 	.short	(.L_75 - .L_74)
.L_74:
        /*002c*/ 	.word	0x00000000
        /*0030*/ 	.short	0x0001
        /*0032*/ 	.short	0x0008
        /*0034*/ 	.byte	0x00, 0xf0, 0x11, 0x00


	//----- nvinfo : EIATTR_KPARAM_INFO
	.align		4
.L_75:
        /*0038*/ 	.byte	0x04, 0x17
        /*003a*/ 	.short	(.L_77 - .L_76)
.L_76:
        /*003c*/ 	.word	0x00000000
        /*0040*/ 	.short	0x0000
        /*0042*/ 	.short	0x0000
        /*0044*/ 	.byte	0x00, 0xf5, 0x21, 0x00


	//----- nvinfo : EIATTR_SPARSE_MMA_MASK
	.align		4
.L_77:
        /*0048*/ 	.byte	0x03, 0x50
        /*004a*/ 	.short	0x0000


	//----- nvinfo : EIATTR_MAXREG_COUNT
	.align		4
        /*004c*/ 	.byte	0x03, 0x1b
        /*004e*/ 	.short	0x00ff


	//----- nvinfo : EIATTR_MERCURY_ISA_VERSION
	.align		4
        /*0050*/ 	.byte	0x03, 0x5f
        /*0052*/ 	.short	0x0101


	//----- nvinfo : EIATTR_VRC_CTA_INIT_COUNT
	.align		4
        /*0054*/ 	.byte	0x02, 0x4a
	.zero		1
	.zero		1


	//----- nvinfo : EIATTR_EXIT_INSTR_OFFSETS
	.align		4
        /*0058*/ 	.byte	0x04, 0x1c
        /*005a*/ 	.short	(.L_79 - .L_78)


	//   ....[0]....
.L_78:
        /*005c*/ 	.word	0x00000040


	//   ....[1]....
        /*0060*/ 	.word	0x000000e0


	//----- nvinfo : EIATTR_CBANK_PARAM_SIZE
	.align		4
.L_79:
        /*0064*/ 	.byte	0x03, 0x19
        /*0066*/ 	.short	0x0014


	//----- nvinfo : EIATTR_PARAM_CBANK
	.align		4
        /*0068*/ 	.byte	0x04, 0x0a
        /*006a*/ 	.short	(.L_81 - .L_80)
	.align		4
.L_80:
        /*006c*/ 	.word	index@(.nv.constant0._ZN10Generators4cuda19UpdateAttentionMaskIlEEvPT_iii)
        /*0070*/ 	.short	0x0380
        /*0072*/ 	.short	0x0014


	//----- nvinfo : EIATTR_SW_WAR
	.align		4
.L_81:
        /*0074*/ 	.byte	0x04, 0x36
        /*0076*/ 	.short	(.L_83 - .L_82)
.L_82:
        /*0078*/ 	.word	0x00000008
.L_83:


//--------------------- .nv.info._ZN10Generators4cuda26CopyAndUpdateAttentionMaskIiEEvPT_PKS2_iii --------------------------
	.section	.nv.info._ZN10Generators4cuda26CopyAndUpdateAttentionMaskIiEEvPT_PKS2_iii,"",@"SHT_CUDA_INFO"
	.sectionflags	@""
	.align	4


	//----- nvinfo : EIATTR_CUDA_API_VERSION
	.align		4
        /*0000*/ 	.byte	0x04, 0x37
        /*0002*/ 	.short	(.L_85 - .L_84)
.L_84:
        /*0004*/ 	.word	0x00000082


	//----- nvinfo : EIATTR_KPARAM_INFO
	.align		4
.L_85:
        /*0008*/ 	.byte	0x04, 0x17
        /*000a*/ 	.short	(.L_87 - .L_86)
.L_86:
        /*000c*/ 	.word	0x00000000
        /*0010*/ 	.short	0x0004
        /*0012*/ 	.short	0x0018
        /*0014*/ 	.byte	0x00, 0xf0, 0x11, 0x00


	//----- nvinfo : EIATTR_KPARAM_INFO
	.align		4
.L_87:
        /*0018*/ 	.byte	0x04, 0x17
        /*001a*/ 	.short	(.L_89 - .L_88)
.L_88:
        /*001c*/ 	.word	0x00000000
        /*0020*/ 	.short	0x0003
        /*0022*/ 	.short	0x0014
        /*0024*/ 	.byte	0x00, 0xf0, 0x11, 0x00


	//----- nvinfo : EIATTR_KPARAM_INFO
	.align		4
.L_89:
        /*0028*/ 	.byte	0x04, 0x17
        /*002a*/ 	.short	(.L_91 - .L_90)
.L_90:
        /*002c*/ 	.word	0x00000000
        /*0030*/ 	.short	0x0002
        /*0032*/ 	.short	0x0010
        /*0034*/ 	.byte	0x00, 0xf0, 0x11, 0x00


	//----- nvinfo : EIATTR_KPARAM_INFO
	.align		4
.L_91:
        /*0038*/ 	.byte	0x04, 0x17
        /*003a*/ 	.short	(.L_93 - .L_92)
.L_92:
        /*003c*/ 	.word	0x00000000
        /*0040*/ 	.short	0x0001
        /*0042*/ 	.short	0x0008
        /*0044*/ 	.byte	0x00, 0xf5, 0x21, 0x00


	//----- nvinfo : EIATTR_KPARAM_INFO
	.align		4
.L_93:
        /*0048*/ 	.byte	0x04, 0x17
        /*004a*/ 	.short	(.L_95 - .L_94)
.L_94:
        /*004c*/ 	.word	0x00000000
        /*0050*/ 	.short	0x0000
        /*0052*/ 	.short	0x0000
        /*0054*/ 	.byte	0x00, 0xf5, 0x21, 0x00


	//----- nvinfo : EIATTR_SPARSE_MMA_MASK
	.align		4
.L_95:
        /*0058*/ 	.byte	0x03, 0x50
        /*005a*/ 	.short	0x0000


	//----- nvinfo : EIATTR_MAXREG_COUNT
	.align		4
        /*005c*/ 	.byte	0x03, 0x1b
        /*005e*/ 	.short	0x00ff


	//----- nvinfo : EIATTR_MERCURY_ISA_VERSION
	.align		4
        /*0060*/ 	.byte	0x03, 0x5f
        /*0062*/ 	.short	0x0101


	//----- nvinfo : EIATTR_VRC_CTA_INIT_COUNT
	.align		4
        /*0064*/ 	.byte	0x02, 0x4a
	.zero		1
	.zero		1


	//----- nvinfo : EIATTR_EXIT_INSTR_OFFSETS
	.align		4
        /*0068*/ 	.byte	0x04, 0x1c
        /*006a*/ 	.short	(.L_97 - .L_96)


	//   ....[0]....
.L_96:
        /*006c*/ 	.word	0x00000220


	//   ....[1]....
        /*0070*/ 	.word	0x00000300


	//   ....[2]....
        /*0074*/ 	.word	0x00000370


	//----- nvinfo : EIATTR_CRS_STACK_SIZE
	.align		4
.L_97:
        /*0078*/ 	.byte	0x04, 0x1e
        /*007a*/ 	.short	(.L_99 - .L_98)
.L_98:
        /*007c*/ 	.word	0x00000000


	//----- nvinfo : EIATTR_CBANK_PARAM_SIZE
	.align		4
.L_99:
        /*0080*/ 	.byte	0x03, 0x19
        /*0082*/ 	.short	0x001c


	//----- nvinfo : EIATTR_PARAM_CBANK
	.align		4
        /*0084*/ 	.byte	0x04, 0x0a
        /*0086*/ 	.short	(.L_101 - .L_100)
	.align		4
.L_100:
        /*0088*/ 	.word	index@(.nv.constant0._ZN10Generators4cuda26CopyAndUpdateAttentionMaskIiEEvPT_PKS2_iii)
        /*008c*/ 	.short	0x0380
        /*008e*/ 	.short	0x001c


	//----- nvinfo : EIATTR_SW_WAR
	.align		4
.L_101:
        /*0090*/ 	.byte	0x04, 0x36
        /*0092*/ 	.short	(.L_103 - .L_102)
.L_102:
        /*0094*/ 	.word	0x00000008
.L_103:


//--------------------- .nv.info._ZN10Generators4cuda19UpdateAttentionMaskIiEEvPT_iii --------------------------
	.section	.nv.info._ZN10Generators4cuda19UpdateAttentionMaskIiEEvPT_iii,"",@"SHT_CUDA_INFO"
	.sectionflags	@""
	.align	4


	//----- nvinfo : EIATTR_CUDA_API_VERSION
	.align		4
        /*0000*/ 	.byte	0x04, 0x37
        /*0002*/ 	.short	(.L_105 - .L_104)
.L_104:
        /*0004*/ 	.word	0x00000082


	//----- nvinfo : EIATTR_KPARAM_INFO
	.align		4
.L_105:
        /*0008*/ 	.byte	0x04, 0x17
        /*000a*/ 	.short	(.L_107 - .L_106)
.L_106:
        /*000c*/ 	.word	0x00000000
        /*0010*/ 	.short	0x0003
        /*0012*/ 	.short	0x0010
        /*0014*/ 	.byte	0x00, 0xf0, 0x11, 0x00


	//----- nvinfo : EIATTR_KPARAM_INFO
	.align		4
.L_107:
        /*0018*/ 	.byte	0x04, 0x17
        /*001a*/ 	.short	(.L_109 - .L_108)
.L_108:
        /*001c*/ 	.word	0x00000000
        /*0020*/ 	.short	0x0002
        /*0022*/ 	.short	0x000c
        /*0024*/ 	.byte	0x00, 0xf0, 0x11, 0x00


	//----- nvinfo : EIATTR_KPARAM_INFO
	.align		4
.L_109:
        /*0028*/ 	.byte	0x04, 0x17
        /*002a*/ 	.short	(.L_111 - .L_110)
.L_110:
        /*002c*/ 	.word	0x00000000
        /*0030*/ 	.short	0x0001
        /*0032*/ 	.short	0x0008
        /*0034*/ 	.byte	0x00, 0xf0, 0x11, 0x00


	//----- nvinfo : EIATTR_KPARAM_INFO
	.align		4
.L_111:
        /*0038*/ 	.byte	0x04, 0x17
        /*003a*/ 	.short	(.L_113 - .L_112)
.L_112:
        /*003c*/ 	.word	0x00000000
        /*0040*/ 	.short	0x0000
        /*0042*/ 	.short	0x0000
        /*0044*/ 	.byte	0x00, 0xf5, 0x21, 0x00


	//----- nvinfo : EIATTR_SPARSE_MMA_MASK
	.align		4
.L_113:
        /*0048*/ 	.byte	0x03, 0x50
        /*004a*/ 	.short	0x0000


	//----- nvinfo : EIATTR_MAXREG_COUNT
	.align		4
        /*004c*/ 	.byte	0x03, 0x1b
        /*004e*/ 	.short	0x00ff


	//----- nvinfo : EIATTR_MERCURY_ISA_VERSION
	.align		4
        /*0050*/ 	.byte	0x03, 0x5f
        /*0052*/ 	.short	0x0101


	//----- nvinfo : EIATTR_VRC_CTA_INIT_COUNT
	.align		4
        /*0054*/ 	.byte	0x02, 0x4a
	.zero		1
	.zero		1


	//----- nvinfo : EIATTR_EXIT_INSTR_OFFSETS
	.align		4
        /*0058*/ 	.byte	0x04, 0x1c
        /*005a*/ 	.short	(.L_115 - .L_114)


	//   ....[0]....
.L_114:
        /*005c*/ 	.word	0x00000040


	//   ....[1]....
        /*0060*/ 	.word	0x000000d0


	//----- nvinfo : EIATTR_CBANK_PARAM_SIZE
	.align		4
.L_115:
        /*0064*/ 	.byte	0x03, 0x19
        /*0066*/ 	.short	0x0014


	//----- nvinfo : EIATTR_PARAM_CBANK
	.align		4
        /*0068*/ 	.byte	0x04, 0x0a
        /*006a*/ 	.short	(.L_117 - .L_116)
	.align		4
.L_116:
        /*006c*/ 	.word	index@(.nv.constant0._ZN10Generators4cuda19UpdateAttentionMaskIiEEvPT_iii)
        /*0070*/ 	.short	0x0380
        /*0072*/ 	.short	0x0014


	//----- nvinfo : EIATTR_SW_WAR
	.align		4
.L_117:
        /*0074*/ 	.byte	0x04, 0x36
        /*0076*/ 	.short	(.L_119 - .L_118)
.L_118:
        /*0078*/ 	.word	0x00000008
.L_119:


//--------------------- .nv.info._ZN10Generators4cuda17UpdatePositionIdsIlEEvPT_i --------------------------
	.section	.nv.info._ZN10Generators4cuda17UpdatePositionIdsIlEEvPT_i,"",@"SHT_CUDA_INFO"
	.sectionflags	@""
	.align	4


	//----- nvinfo : EIATTR_CUDA_API_VERSION
	.align		4
        /*0000*/ 	.byte	0x04, 0x37
        /*0002*/ 	.short	(.L_121 - .L_120)
.L_120:
        /*0004*/ 	.word	0x00000082


	//----- nvinfo : EIATTR_KPARAM_INFO
	.align		4
.L_121:
        /*0008*/ 	.byte	0x04, 0x17
        /*000a*/ 	.short	(.L_123 - .L_122)
.L_122:
        /*000c*/ 	.word	0x00000000
        /*0010*/ 	.short	0x0001
        /*0012*/ 	.short	0x0008
        /*0014*/ 	.byte	0x00, 0xf0, 0x11, 0x00


	//----- nvinfo : EIATTR_KPARAM_INFO
	.align		4
.L_123:
        /*0018*/ 	.byte	0x04, 0x17
        /*001a*/ 	.short	(.L_125 - .L_124)
.L_124:
        /*001c*/ 	.word	0x00000000
        /*0020*/ 	.short	0x0000
        /*0022*/ 	.short	0x0000
        /*0024*/ 	.byte	0x00, 0xf5, 0x21, 0x00


	//----- nvinfo : EIATTR_SPARSE_MMA_MASK
	.align		4
.L_125:
        /*0028*/ 	.byte	0x03, 0x50
        /*002a*/ 	.short	0x0000


	//----- nvinfo : EIATTR_MAXREG_COUNT
	.align		4
        /*002c*/ 	.byte	0x03, 0x1b
        /*002e*/ 	.short	0x00ff


	//----- nvinfo : EIATTR_MERCURY_ISA_VERSION
	.align		4
        /*0030*/ 	.byte	0x03, 0x5f
        /*0032*/ 	.short	0x0101


	//----- nvinfo : EIATTR_VRC_CTA_INIT_COUNT
	.align		4
        /*0034*/ 	.byte	0x02, 0x4a
	.zero		1
	.zero		1


	//----- nvinfo : EIATTR_EXIT_INSTR_OFFSETS
	.align		4
        /*0038*/ 	.byte	0x04, 0x1c
        /*003a*/ 	.short	(.L_127 - .L_126)


	//   ....[0]....
.L_126:
        /*003c*/ 	.word	0x00000070


	//   ....[1]....
        /*0040*/ 	.word	0x000000f0


	//----- nvinfo : EIATTR_CBANK_PARAM_SIZE
	.align		4
.L_127:
        /*0044*/ 	.byte	0x03, 0x19
        /*0046*/ 	.short	0x000c


	//----- nvinfo : EIATTR_PARAM_CBANK
	.align		4
        /*0048*/ 	.byte	0x04, 0x0a
        /*004a*/ 	.short	(.L_129 - .L_128)
	.align		4
.L_128:
        /*004c*/ 	.word	index@(.nv.constant0._ZN10Generators4cuda17UpdatePositionIdsIlEEvPT_i)
        /*0050*/ 	.short	0x0380
        /*0052*/ 	.short	0x000c


	//----- nvinfo : EIATTR_SW_WAR
	.align		4
.L_129:
        /*0054*/ 	.byte	0x04, 0x36
        /*0056*/ 	.short	(.L_131 - .L_130)
.L_130:
        /*0058*/ 	.word	0x00000008
.L_131:


//--------------------- .nv.info._ZN10Generators4cuda17UpdatePositionIdsIiEEvPT_i --------------------------
	.section	.nv.info._ZN10Generators4cuda17UpdatePositionIdsIiEEvPT_i,"",@"SHT_CUDA_INFO"
	.sectionflags	@""
	.align	4


	//----- nvinfo : EIATTR_CUDA_API_VERSION
	.align		4
        /*0000*/ 	.byte	0x04, 0x37
        /*0002*/ 	.short	(.L_133 - .L_132)
.L_132:
        /*0004*/ 	.word	0x00000082


	//----- nvinfo : EIATTR_KPARAM_INFO
	.align		4
.L_133:
        /*0008*/ 	.byte	0x04, 0x17
        /*000a*/ 	.short	(.L_135 - .L_134)
.L_134:
        /*000c*/ 	.word	0x00000000
        /*0010*/ 	.short	0x0001
        /*0012*/ 	.short	0x0008
        /*0014*/ 	.byte	0x00, 0xf0, 0x11, 0x00


	//----- nvinfo : EIATTR_KPARAM_INFO
	.align		4
.L_135:
        /*0018*/ 	.byte	0x04, 0x17
        /*001a*/ 	.short	(.L_137 - .L_136)
.L_136:
        /*001c*/ 	.word	0x00000000
        /*0020*/ 	.short	0x0000
        /*0022*/ 	.short	0x0000
        /*0024*/ 	.byte	0x00, 0xf5, 0x21, 0x00


	//----- nvinfo : EIATTR_SPARSE_MMA_MASK
	.align		4
.L_137:
        /*0028*/ 	.byte	0x03, 0x50
        /*002a*/ 	.short	0x0000


	//----- nvinfo : EIATTR_MAXREG_COUNT
	.align		4
        /*002c*/ 	.byte	0x03, 0x1b
        /*002e*/ 	.short	0x00ff


	//----- nvinfo : EIATTR_MERCURY_ISA_VERSION
	.align		4
        /*0030*/ 	.byte	0x03, 0x5f
        /*0032*/ 	.short	0x0101


	//----- nvinfo : EIATTR_VRC_CTA_INIT_COUNT
	.align		4
        /*0034*/ 	.byte	0x02, 0x4a
	.zero		1
	.zero		1


	//----- nvinfo : EIATTR_EXIT_INSTR_OFFSETS
	.align		4
        /*0038*/ 	.byte	0x04, 0x1c
        /*003a*/ 	.short	(.L_139 - .L_138)


	//   ....[0]....
.L_138:
        /*003c*/ 	.word	0x00000070


	//   ....[1]....
        /*0040*/ 	.word	0x000000e0


	//----- nvinfo : EIATTR_CBANK_PARAM_SIZE
	.align		4
.L_139:
        /*0044*/ 	.byte	0x03, 0x19
        /*0046*/ 	.short	0x000c


	//----- nvinfo : EIATTR_PARAM_CBANK
	.align		4
        /*0048*/ 	.byte	0x04, 0x0a
        /*004a*/ 	.short	(.L_141 - .L_140)
	.align		4
.L_140:
        /*004c*/ 	.word	index@(.nv.constant0._ZN10Generators4cuda17UpdatePositionIdsIiEEvPT_i)
        /*0050*/ 	.short	0x0380
        /*0052*/ 	.short	0x000c


	//----- nvinfo : EIATTR_SW_WAR
	.align		4
.L_141:
        /*0054*/ 	.byte	0x04, 0x36
        /*0056*/ 	.short	(.L_143 - .L_142)
.L_142:
        /*0058*/ 	.word	0x00000008
.L_143:


//--------------------- .nv.info._ZN10Generators4cuda19ConvertInt32ToInt64EPKiPli --------------------------
	.section	.nv.info._ZN10Generators4cuda19ConvertInt32ToInt64EPKiPli,"",@"SHT_CUDA_INFO"
	.sectionflags	@""
	.align	4


	//----- nvinfo : EIATTR_CUDA_API_VERSION
	.align		4
        /*0000*/ 	.byte	0x04, 0x37
        /*0002*/ 	.short	(.L_145 - .L_144)
.L_144:
        /*0004*/ 	.word	0x00000082


	//----- nvinfo : EIATTR_KPARAM_INFO
	.align		4
.L_145:
        /*0008*/ 	.byte	0x04, 0x17
        /*000a*/ 	.short	(.L_147 - .L_146)
.L_146:
        /*000c*/ 	.word	0x00000000
        /*0010*/ 	.short	0x0002
        /*0012*/ 	.short	0x0010
        /*0014*/ 	.byte	0x00, 0xf0, 0x11, 0x00


	//----- nvinfo : EIATTR_KPARAM_INFO
	.align		4
.L_147:
        /*0018*/ 	.byte	0x04, 0x17
        /*001a*/ 	.short	(.L_149 - .L_148)
.L_148:
        /*001c*/ 	.word	0x00000000
        /*0020*/ 	.short	0x0001
        /*0022*/ 	.short	0x0008
        /*0024*/ 	.byte	0x00, 0xf5, 0x21, 0x00


	//----- nvinfo : EIATTR_KPARAM_INFO
	.align		4
.L_149:
        /*0028*/ 	.byte	0x04, 0x17
        /*002a*/ 	.short	(.L_151 - .L_150)
.L_150:
        /*002c*/ 	.word	0x00000000
        /*0030*/ 	.short	0x0000
        /*0032*/ 	.short	0x0000
        /*0034*/ 	.byte	0x00, 0xf5, 0x21, 0x00


	//----- nvinfo : EIATTR_SPARSE_MMA_MASK
	.align		4
.L_151:
        /*0038*/ 	.byte	0x03, 0x50
        /*003a*/ 	.short	0x0000


	//----- nvinfo : EIATTR_MAXREG_COUNT
	.align		4
        /*003c*/ 	.byte	0x03, 0x1b
        /*003e*/ 	.short	0x00ff


	//----- nvinfo : EIATTR_MERCURY_ISA_VERSION
	.align		4
        /*0040*/ 	.byte	0x03, 0x5f
        /*0042*/ 	.short	0x0101


	//----- nvinfo : EIATTR_VRC_CTA_INIT_COUNT
	.align		4
        /*0044*/ 	.byte	0x02, 0x4a
	.zero		1
	.zero		1


	//----- nvinfo : EIATTR_EXIT_INSTR_OFFSETS
	.align		4
        /*0048*/ 	.byte	0x04, 0x1c
        /*004a*/ 	.short	(.L_153 - .L_152)


	//   ....[0]....
.L_152:
        /*004c*/ 	.word	0x00000070


	//   ....[1]....
        /*0050*/ 	.word	0x00000100


	//----- nvinfo : EIATTR_CBANK_PARAM_SIZE
	.align		4
.L_153:
        /*0054*/ 	.byte	0x03, 0x19
        /*0056*/ 	.short	0x0014


	//----- nvinfo : EIATTR_PARAM_CBANK
	.align		4
        /*0058*/ 	.byte	0x04, 0x0a
        /*005a*/ 	.short	(.L_155 - .L_154)
	.align		4
.L_154:
        /*005c*/ 	.word	index@(.nv.constant0._ZN10Generators4cuda19ConvertInt32ToInt64EPKiPli)
        /*0060*/ 	.short	0x0380
        /*0062*/ 	.short	0x0014


	//----- nvinfo : EIATTR_SW_WAR
	.align		4
.L_155:
        /*0064*/ 	.byte	0x04, 0x36
        /*0066*/ 	.short	(.L_157 - .L_156)
.L_156:
        /*0068*/ 	.word	0x00000008
.L_157:


//--------------------- .nv.info._ZN10Generators4cuda17ConvertFp16ToFp32EPK6__halfPfi --------------------------
	.section	.nv.info._ZN10Generators4cuda17ConvertFp16ToFp32EPK6__halfPfi,"",@"SHT_CUDA_INFO"
	.sectionflags	@""
	.align	4


	//----- nvinfo : EIATTR_CUDA_API_VERSION
	.align		4
        /*0000*/ 	.byte	0x04, 0x37
        /*0002*/ 	.short	(.L_159 - .L_158)
.L_158:
        /*0004*/ 	.word	0x00000082


	//----- nvinfo : EIATTR_KPARAM_INFO
	.align		4
.L_159:
        /*0008*/ 	.byte	0x04, 0x17
        /*000a*/ 	.short	(.L_161 - .L_160)
.L_160:
        /*000c*/ 	.word	0x00000000
        /*0010*/ 	.short	0x0002
        /*0012*/ 	.short	0x0010
        /*0014*/ 	.byte	0x00, 0xf0, 0x11, 0x00


	//----- nvinfo : EIATTR_KPARAM_INFO
	.align		4
.L_161:
        /*0018*/ 	.byte	0x04, 0x17
        /*001a*/ 	.short	(.L_163 - .L_162)
.L_162:
        /*001c*/ 	.word	0x00000000
        /*0020*/ 	.short	0x0001
        /*0022*/ 	.short	0x0008
        /*0024*/ 	.byte	0x00, 0xf5, 0x21, 0x00


	//----- nvinfo : EIATTR_KPARAM_INFO
	.align		4
.L_163:
        /*0028*/ 	.byte	0x04, 0x17
        /*002a*/ 	.short	(.L_165 - .L_164)
.L_164:
        /*002c*/ 	.word	0x00000000
        /*0030*/ 	.short	0x0000
        /*0032*/ 	.short	0x0000
        /*0034*/ 	.byte	0x00, 0xf5, 0x21, 0x00


	//----- nvinfo : EIATTR_SPARSE_MMA_MASK
	.align		4
.L_165:
        /*0038*/ 	.byte	0x03, 0x50
        /*003a*/ 	.short	0x0000


	//----- nvinfo : EIATTR_MAXREG_COUNT
	.align		4
        /*003c*/ 	.byte	0x03, 0x1b
        /*003e*/ 	.short	0x00ff


	//----- nvinfo : EIATTR_MERCURY_ISA_VERSION
	.align		4
        /*0040*/ 	.byte	0x03, 0x5f
        /*0042*/ 	.short	0x0101


	//----- nvinfo : EIATTR_VRC_CTA_INIT_COUNT
	.align		4
        /*0044*/ 	.byte	0x02, 0x4a
	.zero		1
	.zero		1


	//----- nvinfo : EIATTR_EXIT_INSTR_OFFSETS
	.align		4
        /*0048*/ 	.byte	0x04, 0x1c
        /*004a*/ 	.short	(.L_167 - .L_166)


	//   ....[0]....
.L_166:
        /*004c*/ 	.word	0x00000070


	//   ....[1]....
        /*0050*/ 	.word	0x00000100


	//----- nvinfo : EIATTR_CBANK_PARAM_SIZE
	.align		4
.L_167:
        /*0054*/ 	.byte	0x03, 0x19
        /*0056*/ 	.short	0x0014


	//----- nvinfo : EIATTR_PARAM_CBANK
	.align		4
        /*0058*/ 	.byte	0x04, 0x0a
        /*005a*/ 	.short	(.L_169 - .L_168)
	.align		4
.L_168:
        /*005c*/ 	.word	index@(.nv.constant0._ZN10Generators4cuda17ConvertFp16ToFp32EPK6__halfPfi)
        /*0060*/ 	.short	0x0380
        /*0062*/ 	.short	0x0014


	//----- nvinfo : EIATTR_SW_WAR
	.align		4
.L_169:
        /*0064*/ 	.byte	0x04, 0x36
        /*0066*/ 	.short	(.L_171 - .L_170)
.L_170:
        /*0068*/ 	.word	0x00000008
.L_171:


//--------------------- .nv.callgraph             --------------------------
	.section	.nv.callgraph,"",@"SHT_CUDA_CALLGRAPH"
	.align	4
	.sectionentsize	8
	.align		4
        /*0000*/ 	.word	0x00000000
	.align		4
        /*0004*/ 	.word	0xffffffff
	.align		4
        /*0008*/ 	.word	0x00000000
	.align		4
        /*000c*/ 	.word	0xfffffffe
	.align		4
        /*0010*/ 	.word	0x00000000
	.align		4
        /*0014*/ 	.word	0xfffffffd
	.align		4
        /*0018*/ 	.word	0x00000000
	.align		4
        /*001c*/ 	.word	0xfffffffc


//--------------------- .text._ZN10Generators4cuda26CopyAndUpdateAttentionMaskIlEEvPT_PKS2_iii --------------------------
	.section	.text._ZN10Generators4cuda26CopyAndUpdateAttentionMaskIlEEvPT_PKS2_iii,"ax",@progbits
	.align	128
        .global         _ZN10Generators4cuda26CopyAndUpdateAttentionMaskIlEEvPT_PKS2_iii
        .type           _ZN10Generators4cuda26CopyAndUpdateAttentionMaskIlEEvPT_PKS2_iii,@function
        .size           _ZN10Generators4cuda26CopyAndUpdateAttentionMaskIlEEvPT_PKS2_iii,(.L_x_10 - _ZN10Generators4cuda26CopyAndUpdateAttentionMaskIlEEvPT_PKS2_iii)
        .other          _ZN10Generators4cuda26CopyAndUpdateAttentionMaskIlEEvPT_PKS2_iii,@"STO_CUDA_ENTRY STV_DEFAULT"
_ZN10Generators4cuda26CopyAndUpdateAttentionMaskIlEEvPT_PKS2_iii:
.text._ZN10Generators4cuda26CopyAndUpdateAttentionMaskIlEEvPT_PKS2_iii:
[----:B------:R-:W-:Y:S08]  /*0000*/  LDC R1, c[0x0][0x37c] ;  /* 0x0000df00ff017b82 */ /* 0x000ff00000000800 */
[----:B------:R-:W0:Y:S01]  /*0010*/  LDC R9, c[0x0][0x394] ;  /* 0x0000e500ff097b82 */ /* 0x000e220000000800 */
[----:B------:R-:W1:Y:S07]  /*0020*/  S2R R5, SR_TID.X ;  /* 0x0000000000057919 */ /* 0x000e6e0000002100 */
[----:B------:R-:W1:Y:S08]  /*0030*/  S2UR UR4, SR_CTAID.X ;  /* 0x00000000000479c3 */ /* 0x000e700000002500 */
[----:B------:R-:W1:Y:S01]  /*0040*/  LDC R0, c[0x0][0x360] ;  /* 0x0000d800ff007b82 */ /* 0x000e620000000800 */
[----:B0-----:R-:W-:-:S04]  /*0050*/  IABS R7, R9 ;  /* 0x0000000900077213 */ /* 0x001fc80000000000 */
[----:B------:R-:W0:Y:S01]  /*0060*/  I2F.RP R4, R7 ;  /* 0x0000000700047306 */ /* 0x000e220000209400 */
[----:B-1----:R-:W-:Y:S01]  /*0070*/  IMAD R0, R0, UR4, R5 ;  /* 0x0000000400007c24 */ /* 0x002fe2000f8e0205 */
[----:B------:R-:W1:Y:S06]  /*0080*/  LDCU UR4, c[0x0][0x390] ;  /* 0x00007200ff0477ac */ /* 0x000e6c0008000800 */
[----:B0-----:R-:W0:Y:S02]  /*0090*/  MUFU.RCP R4, R4 ;  /* 0x0000000400047308 */ /* 0x001e240000001000 */
[----:B0-----:R-:W-:-:S02]  /*00a0*/  IADD3 R2, PT, PT, R4, 0xffffffe, RZ ;  /* 0x0ffffffe04027810 */ /* 0x001fc40007ffe0ff */
[----:B------:R-:W-:-:S04]  /*00b0*/  IABS R4, R0 ;  /* 0x0000000000047213 */ /* 0x000fc80000000000 */
[----:B------:R0:W2:Y:S02]  /*00c0*/  F2I.FTZ.U32.TRUNC.NTZ R3, R2 ;  /* 0x0000000200037305 */ /* 0x0000a4000021f000 */
[----:B0-----:R-:W-:Y:S02]  /*00d0*/  HFMA2 R2, -RZ, RZ, 0, 0 ;  /* 0x00000000ff027431 */ /* 0x001fe400000001ff */
[----:B--2---:R-:W-:-:S04]  /*00e0*/  IMAD.MOV R6, RZ, RZ, -R3 ;  /* 0x000000ffff067224 */ /* 0x004fc800078e0a03 */
[----:B------:R-:W-:-:S04]  /*00f0*/  IMAD R5, R6, R7, RZ ;  /* 0x0000000706057224 */ /* 0x000fc800078e02ff */
[----:B------:R-:W-:-:S06]  /*0100*/  IMAD.HI.U32 R3, R3, R5, R2 ;  /* 0x0000000503037227 */ /* 0x000fcc00078e0002 */
[----:B------:R-:W-:-:S04]  /*0110*/  IMAD.HI.U32 R3, R3, R4, RZ ;  /* 0x0000000403037227 */ /* 0x000fc800078e00ff */
[----:B------:R-:W-:-:S04]  /*0120*/  IMAD.MOV R5, RZ, RZ, -R3 ;  /* 0x000000ffff057224 */ /* 0x000fc800078e0a03 */
[----:B------:R-:W-:-:S05]  /*0130*/  IMAD R2, R7, R5, R4 ;  /* 0x0000000507027224 */ /* 0x000fca00078e0204 */
[----:B------:R-:W-:-:S13]  /*0140*/  ISETP.GT.U32.AND P2, PT, R7, R2, PT ;  /* 0x000000020700720c */ /* 0x000fda0003f44070 */
[-C--:B------:R-:W-:Y:S01]  /*0150*/  @!P2 IADD3 R2, PT, PT, R2, -R7.reuse, RZ ;  /* 0x800000070202a210 */ /* 0x080fe20007ffe0ff */
[----:B------:R-:W-:Y:S01]  /*0160*/  @!P2 VIADD R3, R3, 0x1 ;  /* 0x000000010303a836 */ /* 0x000fe20000000000 */
[----:B------:R-:W-:Y:S02]  /*0170*/  ISETP.NE.AND P2, PT, R9, RZ, PT ;  /* 0x000000ff0900720c */ /* 0x000fe40003f45270 */
[----:B------:R-:W-:Y:S02]  /*0180*/  ISETP.GE.U32.AND P0, PT, R2, R7, PT ;  /* 0x000000070200720c */ /* 0x000fe40003f06070 */
[----:B------:R-:W-:-:S04]  /*0190*/  LOP3.LUT R2, R0, R9, RZ, 0x3c, !PT ;  /* 0x0000000900027212 */ /* 0x000fc800078e3cff */
[----:B------:R-:W-:-:S07]  /*01a0*/  ISETP.GE.AND P1, PT, R2, RZ, PT ;  /* 0x000000ff0200720c */ /* 0x000fce0003f26270 */
[----:B------:R-:W-:-:S05]  /*01b0*/  @P0 IADD3 R3, PT, PT, R3, 0x1, RZ ;  /* 0x0000000103030810 */ /* 0x000fca0007ffe0ff */
[----:B------:R-:W-:-:S05]  /*01c0*/  IMAD.MOV.U32 R7, RZ, RZ, R3 ;  /* 0x000000ffff077224 */ /* 0x000fca00078e0003 */
[----:B------:R-:W-:Y:S02]  /*01d0*/  @!P1 IADD3 R7, PT, PT, -R7, RZ, RZ ;  /* 0x000000ff07079210 */ /* 0x000fe40007ffe1ff */
[----:B------:R-:W-:-:S04]  /*01e0*/  @!P2 LOP3.LUT R7, RZ, R9, RZ, 0x33, !PT ;  /* 0x00000009ff07a212 */ /* 0x000fc800078e33ff */
[C---:B-1----:R-:W-:Y:S02]  /*01f0*/  ISETP.GE.AND P0, PT, R7.reuse, UR4, PT ;  /* 0x0000000407007c0c */ /* 0x042fe4000bf06270 */
[----:B------:R-:W-:-:S05]  /*0200*/  IADD3 R2, PT, PT, -R7, RZ, RZ ;  /* 0x000000ff07027210 */ /* 0x000fca0007ffe1ff */
[----:B------:R-:W-:-:S06]  /*0210*/  IMAD R6, R9, R2, R0 ;  /* 0x0000000209067224 */ /* 0x000fcc00078e0200 */
[----:B------:R-:W-:Y:S05]  /*0220*/  @P0 EXIT ;  /* 0x000000000000094d */ /* 0x000fea0003800000 */
[----:B------:R-:W-:Y:S01]  /*0230*/  VIADD R0, R9, 0xffffffff ;  /* 0xffffffff09007836 */ /* 0x000fe20000000000 */
[----:B------:R-:W0:Y:S04]  /*0240*/  LDCU.64 UR4, c[0x0][0x358] ;  /* 0x00006b00ff0477ac */ /* 0x000e280008000a00 */
[----:B------:R-:W-:-:S13]  /*0250*/  ISETP.GE.AND P0, PT, R6, R0, PT ;  /* 0x000000000600720c */ /* 0x000fda0003f06270 */
[----:B------:R-:W-:Y:S05]  /*0260*/  @P0 BRA `(.L_x_0) ;  /* 0x0000000000280947 */ /* 0x000fea0003800000 */
[----:B------:R-:W1:Y:S01]  /*0270*/  LDC.64 R2, c[0x0][0x388] ;  /* 0x0000e200ff027b82 */ /* 0x000e620000000a00 */
[----:B------:R-:W-:Y:S01]  /*0280*/  IMAD R5, R7, R0, R6 ;  /* 0x0000000007057224 */ /* 0x000fe200078e0206 */
[----:B------:R-:W2:Y:S03]  /*0290*/  LDCU UR6, c[0x0][0x398] ;  /* 0x00007300ff0677ac */ /* 0x000ea60008000800 */
[----:B-1----:R-:W-:-:S03]  /*02a0*/  IMAD.WIDE R2, R5, 0x8, R2 ;  /* 0x0000000805027825 */ /* 0x002fc600078e0202 */
[----:B------:R-:W1:Y:S03]  /*02b0*/  LDC.64 R4, c[0x0][0x380] ;  /* 0x0000e000ff047b82 */ /* 0x000e660000000a00 */
[----:B0-----:R-:W3:Y:S01]  /*02c0*/  LDG.E.64 R2, desc[UR4][R2.64] ;  /* 0x0000000402027981 */ /* 0x001ee2000c1e1b00 */
[----:B--2---:R-:W-:-:S04]  /*02d0*/  IMAD R7, R7, UR6, R6 ;  /* 0x0000000607077c24 */ /* 0x004fc8000f8e0206 */
[----:B-1----:R-:W-:-:S05]  /*02e0*/  IMAD.WIDE R4, R7, 0x8, R4 ;  /* 0x0000000807047825 */ /* 0x002fca00078e0204 */
[----:B---3--:R-:W-:Y:S01]  /*02f0*/  STG.E.64 desc[UR4][R4.64], R2 ;  /* 0x0000000204007986 */ /* 0x008fe2000c101b04 */
[----:B------:R-:W-:Y:S05]  /*0300*/  EXIT ;  /* 0x000000000000794d */ /* 0x000fea0003800000 */
.L_x_0:
[----:B------:R-:W1:Y:S01]  /*0310*/  LDC.64 R4, c[0x0][0x380] ;  /* 0x0000e000ff047b82 */ /* 0x000e620000000a00 */
[----:B------:R-:W2:Y:S01]  /*0320*/  LDCU UR6, c[0x0][0x398] ;  /* 0x00007300ff0677ac */ /* 0x000ea20008000800 */
[----:B------:R-:W-:Y:S01]  /*0330*/  HFMA2 R3, -RZ, RZ, 0, 0 ;  /* 0x00000000ff037431 */ /* 0x000fe200000001ff */
[----:B------:R-:W-:Y:S01]  /*0340*/  MOV R2, 0x1 ;  /* 0x0000000100027802 */ /* 0x000fe20000000f00 */
[----:B--2---:R-:W-:-:S04]  /*0350*/  IMAD R7, R7, UR6, R6 ;  /* 0x0000000607077c24 */ /* 0x004fc8000f8e0206 */
[----:B-1----:R-:W-:-:S05]  /*0360*/  IMAD.WIDE R4, R7, 0x8, R4 ;  /* 0x0000000807047825 */ /* 0x002fca00078e0204 */
[----:B0-----:R-:W-:Y:S01]  /*0370*/  STG.E.64 desc[UR4][R4.64], R2 ;  /* 0x0000000204007986 */ /* 0x001fe2000c101b04 */
[----:B------:R-:W-:Y:S05]  /*0380*/  EXIT ;  /* 0x000000000000794d */ /* 0x000fea0003800000 */
.L_x_1:
[----:B------:R-:W-:-:S00]  /*0390*/  BRA `(.L_x_1) ;  /* 0xfffffffc00fc7947 */ /* 0x000fc0000383ffff */
[----:B------:R-:W-:-:S00]  /*03a0*/  NOP ;  /* 0x0000000000007918 */ /* 0x000fc00000000000 */
        /* <DEDUP_REMOVED lines=13> */
.L_x_10:


//--------------------- .text._ZN10Generators4cuda19UpdateAttentionMaskIlEEvPT_iii --------------------------
	.section	.text._ZN10Generators4cuda19UpdateAttentionMaskIlEEvPT_iii,"ax",@progbits
	.align	128
        .global         _ZN10Generators4cuda19UpdateAttentionMaskIlEEvPT_iii
        .type           _ZN10Generators4cuda19UpdateAttentionMaskIlEEvPT_iii,@function
        .size           _ZN10Generators4cuda19UpdateAttentionMaskIlEEvPT_iii,(.L_x_11 - _ZN10Generators4cuda19UpdateAttentionMaskIlEEvPT_iii)
        .other          _ZN10Generators4cuda19UpdateAttentionMaskIlEEvPT_iii,@"STO_CUDA_ENTRY STV_DEFAULT"
_ZN10Generators4cuda19UpdateAttentionMaskIlEEvPT_iii:
.text._ZN10Generators4cuda19UpdateAttentionMaskIlEEvPT_iii:
[----:B------:R-:W-:Y:S08]  /*0000*/  LDC R1, c[0x0][0x37c] ;  /* 0x0000df00ff017b82 */ /* 0x000ff00000000800 */
[----:B------:R-:W0:Y:S08]  /*0010*/  S2UR UR6, SR_CTAID.X ;  /* 0x00000000000679c3 */ /* 0x000e300000002500 */
[----:B------:R-:W0:Y:S02]  /*0020*/  LDC R0, c[0x0][0x388] ;  /* 0x0000e200ff007b82 */ /* 0x000e240000000800 */
[----:B0-----:R-:W-:-:S13]  /*0030*/  ISETP.LE.AND P0, PT, R0, UR6, PT ;  /* 0x0000000600007c0c */ /* 0x001fda000bf03270 */
[----:B------:R-:W-:Y:S05]  /*0040*/  @P0 EXIT ;  /* 0x000000000000094d */ /* 0x000fea0003800000 */
[----:B------:R-:W0:Y:S01]  /*0050*/  LDC R7, c[0x0][0x390] ;  /* 0x0000e400ff077b82 */ /* 0x000e220000000800 */
[----:B------:R-:W1:Y:S01]  /*0060*/  LDCU.64 UR4, c[0x0][0x358] ;  /* 0x00006b00ff0477ac */ /* 0x000e620008000a00 */
[----:B------:R-:W-:Y:S01]  /*0070*/  HFMA2 R4, -RZ, RZ, 0, 5.9604644775390625e-08 ;  /* 0x00000001ff047431 */ /* 0x000fe200000001ff */
[----:B------:R-:W-:-:S05]  /*0080*/  MOV R5, 0x0 ;  /* 0x0000000000057802 */ /* 0x000fca0000000f00 */
[----:B------:R-:W0:Y:S08]  /*0090*/  LDC R0, c[0x0][0x38c] ;  /* 0x0000e300ff007b82 */ /* 0x000e300000000800 */
[----:B------:R-:W2:Y:S01]  /*00a0*/  LDC.64 R2, c[0x0][0x380] ;  /* 0x0000e000ff027b82 */ /* 0x000ea20000000a00 */
[----:B0-----:R-:W-:-:S04]  /*00b0*/  IMAD R7, R7, UR6, R0 ;  /* 0x0000000607077c24 */ /* 0x001fc8000f8e0200 */
[----:B--2---:R-:W-:-:S05]  /*00c0*/  IMAD.WIDE R2, R7, 0x8, R2 ;  /* 0x0000000807027825 */ /* 0x004fca00078e0202 */
[----:B-1----:R-:W-:Y:S01]  /*00d0*/  STG.E.64 desc[UR4][R2.64], R4 ;  /* 0x0000000402007986 */ /* 0x002fe2000c101b04 */
[----:B------:R-:W-:Y:S05]  /*00e0*/  EXIT ;  /* 0x000000000000794d */ /* 0x000fea0003800000 */
.L_x_2:
        /* <DEDUP_REMOVED lines=9> */
.L_x_11:


//--------------------- .text._ZN10Generators4cuda26CopyAndUpdateAttentionMaskIiEEvPT_PKS2_iii --------------------------
	.section	.text._ZN10Generators4cuda26CopyAndUpdateAttentionMaskIiEEvPT_PKS2_iii,"ax",@progbits
	.align	128
        .global         _ZN10Generators4cuda26CopyAndUpdateAttentionMaskIiEEvPT_PKS2_iii
        .type           _ZN10Generators4cuda26CopyAndUpdateAttentionMaskIiEEvPT_PKS2_iii,@function
        .size           _ZN10Generators4cuda26CopyAndUpdateAttentionMaskIiEEvPT_PKS2_iii,(.L_x_12 - _ZN10Generators4cuda26CopyAndUpdateAttentionMaskIiEEvPT_PKS2_iii)
        .other          _ZN10Generators4cuda26CopyAndUpdateAttentionMaskIiEEvPT_PKS2_iii,@"STO_CUDA_ENTRY STV_DEFAULT"
_ZN10Generators4cuda26CopyAndUpdateAttentionMaskIiEEvPT_PKS2_iii:
.text._ZN10Generators4cuda26CopyAndUpdateAttentionMaskIiEEvPT_PKS2_iii:
        /* <DEDUP_REMOVED lines=31> */
[----:B-1----:R-:W-:Y:S01]  /*01f0*/  ISETP.GE.AND P0, PT, R7, UR4, PT ;  /* 0x0000000407007c0c */ /* 0x002fe2000bf06270 */
[----:B------:R-:W-:-:S04]  /*0200*/  IMAD.MOV R2, RZ, RZ, -R7 ;  /* 0x000000ffff027224 */ /* 0x000fc800078e0a07 */
[----:B------:R-:W-:-:S08]  /*0210*/  IMAD R6, R9, R2, R0 ;  /* 0x0000000209067224 */ /* 0x000fd000078e0200 */
[----:B------:R-:W-:Y:S05]  /*0220*/  @P0 EXIT ;  /* 0x000000000000094d */ /* 0x000fea0003800000 */
[----:B------:R-:W-:Y:S01]  /*0230*/  IADD3 R0, PT, PT, R9, -0x1, RZ ;  /* 0xffffffff09007810 */ /* 0x000fe20007ffe0ff */
[----:B------:R-:W0:Y:S03]  /*0240*/  LDCU.64 UR4, c[0x0][0x358] ;  /* 0x00006b00ff0477ac */ /* 0x000e260008000a00 */
[----:B------:R-:W-:-:S13]  /*0250*/  ISETP.GE.AND P0, PT, R6, R0, PT ;  /* 0x000000000600720c */ /* 0x000fda0003f06270 */
[----:B------:R-:W-:Y:S05]  /*0260*/  @P0 BRA `(.L_x_3) ;  /* 0x0000000000280947 */ /* 0x000fea0003800000 */
[----:B------:R-:W1:Y:S01]  /*0270*/  LDC.64 R2, c[0x0][0x388] ;  /* 0x0000e200ff027b82 */ /* 0x000e620000000a00 */
[----:B------:R-:W-:Y:S01]  /*0280*/  IMAD R5, R7, R0, R6 ;  /* 0x0000000007057224 */ /* 0x000fe200078e0206 */
[----:B------:R-:W2:Y:S03]  /*0290*/  LDCU UR6, c[0x0][0x398] ;  /* 0x00007300ff0677ac */ /* 0x000ea60008000800 */
[----:B-1----:R-:W-:-:S03]  /*02a0*/  IMAD.WIDE R2, R5, 0x4, R2 ;  /* 0x0000000405027825 */ /* 0x002fc600078e0202 */
[----:B------:R-:W1:Y:S03]  /*02b0*/  LDC.64 R4, c[0x0][0x380] ;  /* 0x0000e000ff047b82 */ /* 0x000e660000000a00 */
[----:B0-----:R-:W3:Y:S01]  /*02c0*/  LDG.E R3, desc[UR4][R2.64] ;  /* 0x0000000402037981 */ /* 0x001ee2000c1e1900 */
[----:B--2---:R-:W-:-:S04]  /*02d0*/  IMAD R7, R7, UR6, R6 ;  /* 0x0000000607077c24 */ /* 0x004fc8000f8e0206 */
[----:B-1----:R-:W-:-:S05]  /*02e0*/  IMAD.WIDE R4, R7, 0x4, R4 ;  /* 0x0000000407047825 */ /* 0x002fca00078e0204 */
[----:B---3--:R-:W-:Y:S01]  /*02f0*/  STG.E desc[UR4][R4.64], R3 ;  /* 0x0000000304007986 */ /* 0x008fe2000c101904 */
[----:B------:R-:W-:Y:S05]  /*0300*/  EXIT ;  /* 0x000000000000794d */ /* 0x000fea0003800000 */
.L_x_3:
[----:B------:R-:W1:Y:S01]  /*0310*/  LDC.64 R2, c[0x0][0x380] ;  /* 0x0000e000ff027b82 */ /* 0x000e620000000a00 */
[----:B------:R-:W2:Y:S01]  /*0320*/  LDCU UR6, c[0x0][0x398] ;  /* 0x00007300ff0677ac */ /* 0x000ea20008000800 */
[----:B------:R-:W-:Y:S01]  /*0330*/  MOV R5, 0x1 ;  /* 0x0000000100057802 */ /* 0x000fe20000000f00 */
[----:B--2---:R-:W-:-:S04]  /*0340*/  IMAD R7, R7, UR6, R6 ;  /* 0x0000000607077c24 */ /* 0x004fc8000f8e0206 */
[----:B-1----:R-:W-:-:S05]  /*0350*/  IMAD.WIDE R2, R7, 0x4, R2 ;  /* 0x0000000407027825 */ /* 0x002fca00078e0202 */
[----:B0-----:R-:W-:Y:S01]  /*0360*/  STG.E desc[UR4][R2.64], R5 ;  /* 0x0000000502007986 */ /* 0x001fe2000c101904 */
[----:B------:R-:W-:Y:S05]  /*0370*/  EXIT ;  /* 0x000000000000794d */ /* 0x000fea0003800000 */
.L_x_4:
        /* <DEDUP_REMOVED lines=16> */
.L_x_12:


//--------------------- .text._ZN10Generators4cuda19UpdateAttentionMaskIiEEvPT_iii --------------------------
	.section	.text._ZN10Generators4cuda19UpdateAttentionMaskIiEEvPT_iii,"ax",@progbits
	.align	128
        .global         _ZN10Generators4cuda19UpdateAttentionMaskIiEEvPT_iii
        .type           _ZN10Generators4cuda19UpdateAttentionMaskIiEEvPT_iii,@function
        .size           _ZN10Generators4cuda19UpdateAttentionMaskIiEEvPT_iii,(.L_x_13 - _ZN10Generators4cuda19UpdateAttentionMaskIiEEvPT_iii)
        .other          _ZN10Generators4cuda19UpdateAttentionMaskIiEEvPT_iii,@"STO_CUDA_ENTRY STV_DEFAULT"
_ZN10Generators4cuda19UpdateAttentionMaskIiEEvPT_iii:
.text._ZN10Generators4cuda19UpdateAttentionMaskIiEEvPT_iii:
[----:B------:R-:W-:Y:S08]  /*0000*/  LDC R1, c[0x0][0x37c] ;  /* 0x0000df00ff017b82 */ /* 0x000ff00000000800 */
[----:B------:R-:W0:Y:S08]  /*0010*/  S2UR UR6, SR_CTAID.X ;  /* 0x00000000000679c3 */ /* 0x000e300000002500 */
[----:B------:R-:W0:Y:S02]  /*0020*/  LDC R0, c[0x0][0x388] ;  /* 0x0000e200ff007b82 */ /* 0x000e240000000800 */
[----:B0-----:R-:W-:-:S13]  /*0030*/  ISETP.LE.AND P0, PT, R0, UR6, PT ;  /* 0x0000000600007c0c */ /* 0x001fda000bf03270 */
[----:B------:R-:W-:Y:S05]  /*0040*/  @P0 EXIT ;  /* 0x000000000000094d */ /* 0x000fea0003800000 */
[----:B------:R-:W0:Y:S01]  /*0050*/  LDC R5, c[0x0][0x390] ;  /* 0x0000e400ff057b82 */ /* 0x000e220000000800 */
[----:B------:R-:W1:Y:S01]  /*0060*/  LDCU.64 UR4, c[0x0][0x358] ;  /* 0x00006b00ff0477ac */ /* 0x000e620008000a00 */
[----:B------:R-:W-:-:S06]  /*0070*/  HFMA2 R7, -RZ, RZ, 0, 5.9604644775390625e-08 ;  /* 0x00000001ff077431 */ /* 0x000fcc00000001ff */
[----:B------:R-:W0:Y:S08]  /*0080*/  LDC R0, c[0x0][0x38c] ;  /* 0x0000e300ff007b82 */ /* 0x000e300000000800 */
[----:B------:R-:W2:Y:S01]  /*0090*/  LDC.64 R2, c[0x0][0x380] ;  /* 0x0000e000ff027b82 */ /* 0x000ea20000000a00 */
[----:B0-----:R-:W-:-:S04]  /*00a0*/  IMAD R5, R5, UR6, R0 ;  /* 0x0000000605057c24 */ /* 0x001fc8000f8e0200 */
[----:B--2---:R-:W-:-:S05]  /*00b0*/  IMAD.WIDE R2, R5, 0x4, R2 ;  /* 0x0000000405027825 */ /* 0x004fca00078e0202 */
[----:B-1----:R-:W-:Y:S01]  /*00c0*/  STG.E desc[UR4][R2.64], R7 ;  /* 0x0000000702007986 */ /* 0x002fe2000c101904 */
[----:B------:R-:W-:Y:S05]  /*00d0*/  EXIT ;  /* 0x000000000000794d */ /* 0x000fea0003800000 */
.L_x_5:
        /* <DEDUP_REMOVED lines=10> */
.L_x_13:


//--------------------- .text._ZN10Generators4cuda17UpdatePositionIdsIlEEvPT_i --------------------------
	.section	.text._ZN10Generators4cuda17UpdatePositionIdsIlEEvPT_i,"ax",@progbits
	.align	128
        .global         _ZN10Generators4cuda17UpdatePositionIdsIlEEvPT_i
        .type           _ZN10Generators4cuda17UpdatePositionIdsIlEEvPT_i,@function
        .size           _ZN10Generators4cuda17UpdatePositionIdsIlEEvPT_i,(.L_x_14 - _ZN10Generators4cuda17UpdatePositionIdsIlEEvPT_i)
        .other          _ZN10Generators4cuda17UpdatePositionIdsIlEEvPT_i,@"STO_CUDA_ENTRY STV_DEFAULT"
_ZN10Generators4cuda17UpdatePositionIdsIlEEvPT_i:
.text._ZN10Generators4cuda17UpdatePositionIdsIlEEvPT_i:
[----:B------:R-:W-:Y:S01]  /*0000*/  LDC R1, c[0x0][0x37c] ;  /* 0x0000df00ff017b82 */ /* 0x000fe20000000800 */
[----:B------:R-:W0:Y:S07]  /*0010*/  S2R R0, SR_TID.X ;  /* 0x0000000000007919 */ /* 0x000e2e0000002100 */
[----:B------:R-:W0:Y:S01]  /*0020*/  S2UR UR4, SR_CTAID.X ;  /* 0x00000000000479c3 */ /* 0x000e220000002500 */
[----:B------:R-:W1:Y:S07]  /*0030*/  LDCU UR5, c[0x0][0x388] ;  /* 0x00007100ff0577ac */ /* 0x000e6e0008000800 */
[----:B------:R-:W0:Y:S02]  /*0040*/  LDC R5, c[0x0][0x360] ;  /* 0x0000d800ff057b82 */ /* 0x000e240000000800 */
[----:B0-----:R-:W-:-:S05]  /*0050*/  IMAD R5, R5, UR4, R0 ;  /* 0x0000000405057c24 */ /* 0x001fca000f8e0200 */
[----:B-1----:R-:W-:-:S13]  /*0060*/  ISETP.GE.AND P0, PT, R5, UR5, PT ;  /* 0x0000000505007c0c */ /* 0x002fda000bf06270 */
[----:B------:R-:W-:Y:S05]  /*0070*/  @P0 EXIT ;  /* 0x000000000000094d */ /* 0x000fea0003800000 */
[----:B------:R-:W0:Y:S01]  /*0080*/  LDC.64 R2, c[0x0][0x380] ;  /* 0x0000e000ff027b82 */ /* 0x000e220000000a00 */
[----:B------:R-:W1:Y:S01]  /*0090*/  LDCU.64 UR4, c[0x0][0x358] ;  /* 0x00006b00ff0477ac */ /* 0x000e620008000a00 */
[----:B0-----:R-:W-:-:S05]  /*00a0*/  IMAD.WIDE R2, R5, 0x8, R2 ;  /* 0x0000000805027825 */ /* 0x001fca00078e0202 */
[----:B-1----:R-:W2:Y:S02]  /*00b0*/  LDG.E.64 R4, desc[UR4][R2.64] ;  /* 0x0000000402047981 */ /* 0x002ea4000c1e1b00 */
[----:B--2---:R-:W-:-:S04]  /*00c0*/  IADD3 R4, P0, PT, R4, 0x1, RZ ;  /* 0x0000000104047810 */ /* 0x004fc80007f1e0ff */
[----:B------:R-:W-:-:S05]  /*00d0*/  IADD3.X R5, PT, PT, RZ, R5, RZ, P0, !PT ;  /* 0x00000005ff057210 */ /* 0x000fca00007fe4ff */
[----:B------:R-:W-:Y:S01]  /*00e0*/  STG.E.64 desc[UR4][R2.64], R4 ;  /* 0x0000000402007986 */ /* 0x000fe2000c101b04 */
[----:B------:R-:W-:Y:S05]  /*00f0*/  EXIT ;  /* 0x000000000000794d */ /* 0x000fea0003800000 */
.L_x_6:
        /* <DEDUP_REMOVED lines=16> */
.L_x_14:


//--------------------- .text._ZN10Generators4cuda17UpdatePositionIdsIiEEvPT_i --------------------------
	.section	.text._ZN10Generators4cuda17UpdatePositionIdsIiEEvPT_i,"ax",@progbits
	.align	128
        .global         _ZN10Generators4cuda17UpdatePositionIdsIiEEvPT_i
        .type           _ZN10Generators4cuda17UpdatePositionIdsIiEEvPT_i,@function
        .size           _ZN10Generators4cuda17UpdatePositionIdsIiEEvPT_i,(.L_x_15 - _ZN10Generators4cuda17UpdatePositionIdsIiEEvPT_i)
        .other          _ZN10Generators4cuda17UpdatePositionIdsIiEEvPT_i,@"STO_CUDA_ENTRY STV_DEFAULT"
_ZN10Generators4cuda17UpdatePositionIdsIiEEvPT_i:
.text._ZN10Generators4cuda17UpdatePositionIdsIiEEvPT_i:
        /* <DEDUP_REMOVED lines=11> */
[----:B-1----:R-:W2:Y:S02]  /*00b0*/  LDG.E R0, desc[UR4][R2.64] ;  /* 0x0000000402007981 */ /* 0x002ea4000c1e1900 */
[----:B--2---:R-:W-:-:S05]  /*00c0*/  IADD3 R5, PT, PT, R0, 0x1, RZ ;  /* 0x0000000100057810 */ /* 0x004fca0007ffe0ff */
[----:B------:R-:W-:Y:S01]  /*00d0*/  STG.E desc[UR4][R2.64], R5 ;  /* 0x0000000502007986 */ /* 0x000fe2000c101904 */
[----:B------:R-:W-:Y:S05]  /*00e0*/  EXIT ;  /* 0x000000000000794d */ /* 0x000fea0003800000 */
.L_x_7:
        /* <DEDUP_REMOVED lines=9> */
.L_x_15:


//--------------------- .text._ZN10Generators4cuda19ConvertInt32ToInt64EPKiPli --------------------------
	.section	.text._ZN10Generators4cuda19ConvertInt32ToInt64EPKiPli,"ax",@progbits
	.align	128
        .global         _ZN10Generators4cuda19ConvertInt32ToInt64EPKiPli
        .type           _ZN10Generators4cuda19ConvertInt32ToInt64EPKiPli,@function
        .size           _ZN10Generators4cuda19ConvertInt32ToInt64EPKiPli,(.L_x_16 - _ZN10Generators4cuda19ConvertInt32ToInt64EPKiPli)
        .other          _ZN10Generators4cuda19ConvertInt32ToInt64EPKiPli,@"STO_CUDA_ENTRY STV_DEFAULT"
_ZN10Generators4cuda19ConvertInt32ToInt64EPKiPli:
.text._ZN10Generators4cuda19ConvertInt32ToInt64EPKiPli:
        /* <DEDUP_REMOVED lines=9> */
[----:B------:R-:W1:Y:S07]  /*0090*/  LDCU.64 UR4, c[0x0][0x358] ;  /* 0x00006b00ff0477ac */ /* 0x000e6e0008000a00 */
[----:B------:R-:W2:Y:S01]  /*00a0*/  LDC.64 R6, c[0x0][0x388] ;  /* 0x0000e200ff067b82 */ /* 0x000ea20000000a00 */
[----:B0-----:R-:W-:-:S05]  /*00b0*/  IMAD.WIDE R2, R9, 0x4, R2 ;  /* 0x0000000409027825 */ /* 0x001fca00078e0202 */
[----:B-1----:R-:W3:Y:S01]  /*00c0*/  LDG.E R4, desc[UR4][R2.64] ;  /* 0x0000000402047981 */ /* 0x002ee2000c1e1900 */
[----:B--2---:R-:W-:Y:S01]  /*00d0*/  IMAD.WIDE R6, R9, 0x8, R6 ;  /* 0x0000000809067825 */ /* 0x004fe200078e0206 */
[----:B---3--:R-:W-:-:S05]  /*00e0*/  SHF.R.S32.HI R5, RZ, 0x1f, R4 ;  /* 0x0000001fff057819 */ /* 0x008fca0000011404 */
[----:B------:R-:W-:Y:S01]  /*00f0*/  STG.E.64 desc[UR4][R6.64], R4 ;  /* 0x0000000406007986 */ /* 0x000fe2000c101b04 */
[----:B------:R-:W-:Y:S05]  /*0100*/  EXIT ;  /* 0x000000000000794d */ /* 0x000fea0003800000 */
.L_x_8:
        /* <DEDUP_REMOVED lines=15> */
.L_x_16:


//--------------------- .text._ZN10Generators4cuda17ConvertFp16ToFp32EPK6__halfPfi --------------------------
	.section	.text._ZN10Generators4cuda17ConvertFp16ToFp32EPK6__halfPfi,"ax",@progbits
	.align	128
        .global         _ZN10Generators4cuda17ConvertFp16ToFp32EPK6__halfPfi
        .type           _ZN10Generators4cuda17ConvertFp16ToFp32EPK6__halfPfi,@function
        .size           _ZN10Generators4cuda17ConvertFp16ToFp32EPK6__halfPfi,(.L_x_17 - _ZN10Generators4cuda17ConvertFp16ToFp32EPK6__halfPfi)
        .other          _ZN10Generators4cuda17ConvertFp16ToFp32EPK6__halfPfi,@"STO_CUDA_ENTRY STV_DEFAULT"
_ZN10Generators4cuda17ConvertFp16ToFp32EPK6__halfPfi:
.text._ZN10Generators4cuda17ConvertFp16ToFp32EPK6__halfPfi:
        /* <DEDUP_REMOVED lines=11> */
[----:B0-----:R-:W-:-:S06]  /*00b0*/  IMAD.WIDE R2, R7, 0x2, R2 ;  /* 0x0000000207027825 */ /* 0x001fcc00078e0202 */
[----:B-1----:R-:W3:Y:S01]  /*00c0*/  LDG.E.U16 R2, desc[UR4][R2.64] ;  /* 0x0000000402027981 */ /* 0x002ee2000c1e1500 */
[----:B--2---:R-:W-:-:S04]  /*00d0*/  IMAD.WIDE R4, R7, 0x4, R4 ;  /* 0x0000000407047825 */ /* 0x004fc800078e0204 */
[----:B---3--:R-:W-:-:S05]  /*00e0*/  HADD2.F32 R7, -RZ, R2.H0_H0 ;  /* 0x20000002ff077230 */ /* 0x008fca0000004100 */
[----:B------:R-:W-:Y:S01]  /*00f0*/  STG.E desc[UR4][R4.64], R7 ;  /* 0x0000000704007986 */ /* 0x000fe2000c101904 */
[----:B------:R-:W-:Y:S05]  /*0100*/  EXIT ;  /* 0x000000000000794d */ /* 0x000fea0003800000 */
.L_x_9:
        /* <DEDUP_REMOVED lines=15> */
.L_x_17:


//--------------------- .nv.shared.reserved.0     --------------------------
	.section	.nv.shared.reserved.0,"aw",@nobits
	.weak		__nv_reservedSMEM_offset_0_alias
	.size		__nv_reservedSMEM_offset_0_alias, 0, 64
	.other		__nv_reservedSMEM_offset_0_alias,@"STO_CUDA_RESERVED_SHARED STV_DEFAULT"
__nv_reservedSMEM_offset_0_alias:
	.zero		0
	.zero		64


//--------------------- .nv.constant0._ZN10Generators4cuda26CopyAndUpdateAttentionMaskIlEEvPT_PKS2_iii --------------------------
	.section	.nv.constant0._ZN10Generators4cuda26CopyAndUpdateAttentionMaskIlEEvPT_PKS2_iii,"a",@progbits
	.sectionflags	@""
	.align	4
.nv.constant0._ZN10Generators4cuda26CopyAndUpdateAttentionMaskIlEEvPT_PKS2_iii:
	.zero		924


//--------------------- .nv.constant0._ZN10Generators4cuda19UpdateAttentionMaskIlEEvPT_iii --------------------------
	.section	.nv.constant0._ZN10Generators4cuda19UpdateAttentionMaskIlEEvPT_iii,"a",@progbits
	.sectionflags	@""
	.align	4
.nv.constant0._ZN10Generators4cuda19UpdateAttentionMaskIlEEvPT_iii:
	.zero		916


//--------------------- .nv.constant0._ZN10Generators4cuda26CopyAndUpdateAttentionMaskIiEEvPT_PKS2_iii --------------------------
	.section	.nv.constant0._ZN10Generators4cuda26CopyAndUpdateAttentionMaskIiEEvPT_PKS2_iii,"a",@progbits
	.sectionflags	@""
	.align	4
.nv.constant0._ZN10Generators4cuda26CopyAndUpdateAttentionMaskIiEEvPT_PKS2_iii:
	.zero		924


//--------------------- .nv.constant0._ZN10Generators4cuda19UpdateAttentionMaskIiEEvPT_iii --------------------------
	.section	.nv.constant0._ZN10Generators4cuda19UpdateAttentionMaskIiEEvPT_iii,"a",@progbits
	.sectionflags	@""
	.align	4
.nv.constant0._ZN10Generators4cuda19UpdateAttentionMaskIiEEvPT_iii:
	.zero		916


//--------------------- .nv.constant0._ZN10Generators4cuda17UpdatePositionIdsIlEEvPT_i --------------------------
	.section	.nv.constant0._ZN10Generators4cuda17UpdatePositionIdsIlEEvPT_i,"a",@progbits
	.sectionflags	@""
	.align	4
.nv.constant0._ZN10Generators4cuda17UpdatePositionIdsIlEEvPT_i:
	.zero		908


//--------------------- .nv.constant0._ZN10Generators4cuda17UpdatePositionIdsIiEEvPT_i --------------------------
	.section	.nv.constant0._ZN10Generators4cuda17UpdatePositionIdsIiEEvPT_i,"a",@progbits
	.sectionflags	@""
	.align	4
.nv.constant0._ZN10Generators4cuda17UpdatePositionIdsIiEEvPT_i:
	.zero		908


//--------------------- .nv.constant0._ZN10Generators4cuda19ConvertInt32ToInt64EPKiPli --------------------------
	.section	.nv.constant0._ZN10Generators4cuda19ConvertInt32ToInt64EPKiPli,"a",@progbits
	.sectionflags	@""
	.align	4
.nv.constant0._ZN10Generators4cuda19ConvertInt32ToInt64EPKiPli:
	.zero		916


//--------------------- .nv.constant0._ZN10Generators4cuda17ConvertFp16ToFp32EPK6__halfPfi --------------------------
	.section	.nv.constant0._ZN10Generators4cuda17ConvertFp16ToFp32EPK6__halfPfi,"a",@progbits
	.sectionflags	@""
	.align	4
.nv.constant0._ZN10Generators4cuda17ConvertFp16ToFp32EPK6__halfPfi:
	.zero		916


//--------------------- SYMBOLS --------------------------

	.type		.nv.reservedSmem.offset0,@object
	.size		.nv.reservedSmem.offset0,0x4
